//
// Generated by NVIDIA NVVM Compiler
//
// Compiler Build ID: CL-36424714
// Cuda compilation tools, release 13.0, V13.0.88
// Based on NVVM 20.0.0
//

.version 9.0
.target sm_100
.address_size 64

	// .globl	_Z12radam_kernelPfS_S_S_iiffffi

.visible .entry _Z12radam_kernelPfS_S_S_iiffffi(
	.param .u64 .ptr .align 1 _Z12radam_kernelPfS_S_S_iiffffi_param_0,
	.param .u64 .ptr .align 1 _Z12radam_kernelPfS_S_S_iiffffi_param_1,
	.param .u64 .ptr .align 1 _Z12radam_kernelPfS_S_S_iiffffi_param_2,
	.param .u64 .ptr .align 1 _Z12radam_kernelPfS_S_S_iiffffi_param_3,
	.param .u32 _Z12radam_kernelPfS_S_S_iiffffi_param_4,
	.param .u32 _Z12radam_kernelPfS_S_S_iiffffi_param_5,
	.param .f32 _Z12radam_kernelPfS_S_S_iiffffi_param_6,
	.param .f32 _Z12radam_kernelPfS_S_S_iiffffi_param_7,
	.param .f32 _Z12radam_kernelPfS_S_S_iiffffi_param_8,
	.param .f32 _Z12radam_kernelPfS_S_S_iiffffi_param_9,
	.param .u32 _Z12radam_kernelPfS_S_S_iiffffi_param_10
)
{
	.reg .pred 	%p<63>;
	.reg .b32 	%r<52>;
	.reg .b32 	%f<238>;
	.reg .b64 	%rd<18>;
	.reg .b64 	%fd<43>;

	ld.param.u64 	%rd6, [_Z12radam_kernelPfS_S_S_iiffffi_param_0];
	ld.param.u64 	%rd4, [_Z12radam_kernelPfS_S_S_iiffffi_param_2];
	ld.param.u64 	%rd5, [_Z12radam_kernelPfS_S_S_iiffffi_param_3];
	ld.param.u32 	%r4, [_Z12radam_kernelPfS_S_S_iiffffi_param_4];
	ld.param.u32 	%r2, [_Z12radam_kernelPfS_S_S_iiffffi_param_5];
	ld.param.f32 	%f28, [_Z12radam_kernelPfS_S_S_iiffffi_param_6];
	ld.param.f32 	%f29, [_Z12radam_kernelPfS_S_S_iiffffi_param_7];
	ld.param.f32 	%f30, [_Z12radam_kernelPfS_S_S_iiffffi_param_8];
	ld.param.f32 	%f31, [_Z12radam_kernelPfS_S_S_iiffffi_param_9];
	ld.param.u32 	%r3, [_Z12radam_kernelPfS_S_S_iiffffi_param_10];
	cvta.to.global.u64 	%rd1, %rd6;
	mov.u32 	%r5, %ctaid.x;
	mov.u32 	%r6, %ntid.x;
	mov.u32 	%r7, %tid.x;
	mad.lo.s32 	%r1, %r5, %r6, %r7;
	setp.ge.s32 	%p1, %r1, %r4;
	mov.f32 	%f235, 0f3F800000;
	@%p1 bra 	$L__BB0_29;
	ld.param.u64 	%rd17, [_Z12radam_kernelPfS_S_S_iiffffi_param_1];
	cvta.to.global.u64 	%rd7, %rd5;
	cvta.to.global.u64 	%rd8, %rd17;
	cvta.to.global.u64 	%rd9, %rd4;
	mul.wide.s32 	%rd10, %r1, 4;
	add.s64 	%rd11, %rd7, %rd10;
	ld.global.f32 	%f33, [%rd11];
	mul.f32 	%f34, %f30, %f33;
	cvt.f64.f32 	%fd4, %f34;
	cvt.f64.f32 	%fd5, %f30;
	mov.f64 	%fd6, 0d3FF0000000000000;
	sub.f64 	%fd1, %fd6, %fd5;
	add.s64 	%rd2, %rd8, %rd10;
	ld.global.f32 	%f35, [%rd2];
	cvt.f64.f32 	%fd7, %f35;
	mul.f64 	%fd8, %fd1, %fd7;
	fma.rn.f64 	%fd9, %fd8, %fd7, %fd4;
	cvt.rn.f32.f64 	%f1, %fd9;
	st.global.f32 	[%rd11], %f1;
	add.s64 	%rd12, %rd9, %rd10;
	ld.global.f32 	%f36, [%rd12];
	mul.f32 	%f37, %f29, %f36;
	cvt.f64.f32 	%fd10, %f37;
	cvt.f64.f32 	%fd11, %f29;
	sub.f64 	%fd12, %fd6, %fd11;
	fma.rn.f64 	%fd13, %fd12, %fd7, %fd10;
	cvt.rn.f32.f64 	%f2, %fd13;
	st.global.f32 	[%rd12], %f2;
	cvt.rn.f32.s32 	%f3, %r2;
	mul.f32 	%f38, %f3, 0f3F000000;
	cvt.rzi.f32.f32 	%f39, %f38;
	add.f32 	%f40, %f39, %f39;
	sub.f32 	%f41, %f3, %f40;
	abs.f32 	%f4, %f41;
	abs.f32 	%f5, %f30;
	setp.lt.f32 	%p2, %f5, 0f00800000;
	mul.f32 	%f42, %f5, 0f4B800000;
	selp.f32 	%f43, %f42, %f5, %p2;
	selp.f32 	%f44, 0fC1C00000, 0f00000000, %p2;
	mov.b32 	%r8, %f43;
	add.s32 	%r9, %r8, -1060439283;
	and.b32  	%r10, %r9, -8388608;
	sub.s32 	%r11, %r8, %r10;
	mov.b32 	%f45, %r11;
	cvt.rn.f32.s32 	%f46, %r10;
	fma.rn.f32 	%f47, %f46, 0f34000000, %f44;
	add.f32 	%f48, %f45, 0fBF800000;
	add.f32 	%f49, %f45, 0f3F800000;
	rcp.approx.ftz.f32 	%f50, %f49;
	add.f32 	%f51, %f48, %f48;
	mul.f32 	%f52, %f51, %f50;
	mul.f32 	%f53, %f52, %f52;
	sub.f32 	%f54, %f48, %f52;
	add.f32 	%f55, %f54, %f54;
	neg.f32 	%f56, %f52;
	fma.rn.f32 	%f57, %f56, %f48, %f55;
	mul.rn.f32 	%f58, %f50, %f57;
	fma.rn.f32 	%f59, %f53, 0f3A2C32E4, 0f3B52E7DB;
	fma.rn.f32 	%f60, %f59, %f53, 0f3C93BB73;
	fma.rn.f32 	%f61, %f60, %f53, 0f3DF6384F;
	mul.rn.f32 	%f62, %f61, %f53;
	fma.rn.f32 	%f63, %f52, 0f3FB8AA3B, %f47;
	sub.f32 	%f64, %f47, %f63;
	fma.rn.f32 	%f65, %f52, 0f3FB8AA3B, %f64;
	fma.rn.f32 	%f66, %f58, 0f3FB8AA3B, %f65;
	fma.rn.f32 	%f67, %f52, 0f32A55E34, %f66;
	mul.f32 	%f68, %f62, 0f40400000;
	fma.rn.f32 	%f69, %f68, %f58, %f67;
	fma.rn.f32 	%f70, %f62, %f52, %f69;
	add.rn.f32 	%f71, %f63, %f70;
	neg.f32 	%f72, %f63;
	add.rn.f32 	%f73, %f71, %f72;
	neg.f32 	%f74, %f73;
	add.rn.f32 	%f75, %f70, %f74;
	mul.rn.f32 	%f76, %f71, %f3;
	neg.f32 	%f77, %f76;
	fma.rn.f32 	%f78, %f71, %f3, %f77;
	fma.rn.f32 	%f79, %f75, %f3, %f78;
	cvt.rni.f32.f32 	%f80, %f76;
	sub.f32 	%f81, %f76, %f80;
	add.f32 	%f82, %f81, %f79;
	fma.rn.f32 	%f83, %f82, 0f391FCB8E, 0f3AAF85ED;
	fma.rn.f32 	%f84, %f83, %f82, 0f3C1D9856;
	fma.rn.f32 	%f85, %f84, %f82, 0f3D6357BB;
	fma.rn.f32 	%f86, %f85, %f82, 0f3E75FDEC;
	fma.rn.f32 	%f87, %f86, %f82, 0f3F317218;
	fma.rn.f32 	%f88, %f87, %f82, 0f3F800000;
	cvt.rzi.s32.f32 	%r12, %f80;
	setp.gt.f32 	%p3, %f80, 0f00000000;
	selp.b32 	%r13, 0, -2097152000, %p3;
	add.s32 	%r14, %r13, 2130706432;
	mov.b32 	%f89, %r14;
	mul.f32 	%f90, %f88, %f89;
	shl.b32 	%r15, %r12, 23;
	sub.s32 	%r16, %r15, %r13;
	mov.b32 	%f91, %r16;
	mul.f32 	%f92, %f90, %f91;
	abs.f32 	%f93, %f76;
	setp.gt.f32 	%p4, %f93, 0f43180000;
	setp.lt.f32 	%p5, %f76, 0f00000000;
	selp.f32 	%f94, 0f00000000, 0f7F800000, %p5;
	selp.f32 	%f6, %f94, %f92, %p4;
	setp.eq.f32 	%p6, %f30, 0f3F800000;
	setp.eq.s32 	%p7, %r2, 0;
	or.pred  	%p8, %p7, %p6;
	@%p8 bra 	$L__BB0_9;
	setp.num.f32 	%p9, %f5, %f5;
	abs.f32 	%f95, %f3;
	setp.num.f32 	%p10, %f95, %f95;
	and.pred  	%p11, %p9, %p10;
	@%p11 bra 	$L__BB0_4;
	add.rn.f32 	%f235, %f30, %f3;
	bra.uni 	$L__BB0_9;
$L__BB0_4:
	setp.neu.f32 	%p12, %f30, 0f00000000;
	setp.neu.f32 	%p13, %f5, 0f7F800000;
	and.pred  	%p14, %p12, %p13;
	@%p14 bra 	$L__BB0_6;
	setp.neu.f32 	%p20, %f4, 0f3F800000;
	add.f32 	%f98, %f30, %f30;
	mov.b32 	%r17, %f98;
	setp.lt.s32 	%p21, %r2, 0;
	xor.b32  	%r18, %r17, 2139095040;
	selp.b32 	%r19, %r18, %r17, %p21;
	and.b32  	%r20, %r19, 2147483647;
	selp.b32 	%r21, %r20, %r19, %p20;
	mov.b32 	%f235, %r21;
	bra.uni 	$L__BB0_9;
$L__BB0_6:
	setp.eq.f32 	%p15, %f30, 0fBF800000;
	setp.eq.f32 	%p16, %f95, 0f7F800000;
	and.pred  	%p17, %p15, %p16;
	@%p17 bra 	$L__BB0_9;
	setp.geu.f32 	%p18, %f30, 0f00000000;
	mov.f32 	%f235, %f6;
	@%p18 bra 	$L__BB0_9;
	setp.neu.f32 	%p19, %f4, 0f3F800000;
	neg.f32 	%f97, %f6;
	selp.f32 	%f235, %f6, %f97, %p19;
$L__BB0_9:
	mov.f64 	%fd14, 0d4000000000000000;
	div.rn.f64 	%fd15, %fd14, %fd1;
	add.f64 	%fd16, %fd15, 0dBFF0000000000000;
	cvt.rn.f32.f64 	%f99, %fd16;
	cvt.f64.f32 	%fd2, %f99;
	shl.b32 	%r22, %r2, 1;
	cvt.rn.f32.s32 	%f100, %r22;
	mul.f32 	%f101, %f235, %f100;
	cvt.f64.f32 	%fd17, %f101;
	cvt.f64.f32 	%fd18, %f235;
	mov.f64 	%fd19, 0d3FF0000000000000;
	sub.f64 	%fd3, %fd19, %fd18;
	div.rn.f64 	%fd20, %fd17, %fd3;
	sub.f64 	%fd21, %fd2, %fd20;
	cvt.rn.f32.f64 	%f12, %fd21;
	cvt.rn.f32.s32 	%f102, %r3;
	setp.ltu.f32 	%p22, %f12, %f102;
	mov.f32 	%f236, 0f3F800000;
	mov.f32 	%f237, 0f3F800000;
	@%p22 bra 	$L__BB0_19;
	setp.eq.s32 	%p23, %r2, 0;
	cvt.f64.f32 	%fd22, %f12;
	add.f64 	%fd23, %fd22, 0dC010000000000000;
	mul.f64 	%fd24, %fd3, %fd23;
	add.f64 	%fd25, %fd2, 0dC010000000000000;
	div.rn.f64 	%fd26, %fd24, %fd25;
	add.f64 	%fd27, %fd22, 0dC000000000000000;
	mul.f64 	%fd28, %fd27, %fd26;
	div.rn.f64 	%fd29, %fd28, %fd22;
	mul.f64 	%fd30, %fd29, %fd2;
	add.f64 	%fd31, %fd2, 0dC000000000000000;
	div.rn.f64 	%fd32, %fd30, %fd31;
	cvt.rn.f32.f64 	%f104, %fd32;
	sqrt.rn.f32 	%f105, %f104;
	mul.f32 	%f13, %f28, %f105;
	abs.f32 	%f14, %f29;
	setp.lt.f32 	%p24, %f14, 0f00800000;
	mul.f32 	%f106, %f14, 0f4B800000;
	selp.f32 	%f107, %f106, %f14, %p24;
	selp.f32 	%f108, 0fC1C00000, 0f00000000, %p24;
	mov.b32 	%r23, %f107;
	add.s32 	%r24, %r23, -1060439283;
	and.b32  	%r25, %r24, -8388608;
	sub.s32 	%r26, %r23, %r25;
	mov.b32 	%f109, %r26;
	cvt.rn.f32.s32 	%f110, %r25;
	fma.rn.f32 	%f111, %f110, 0f34000000, %f108;
	add.f32 	%f112, %f109, 0fBF800000;
	add.f32 	%f113, %f109, 0f3F800000;
	rcp.approx.ftz.f32 	%f114, %f113;
	add.f32 	%f115, %f112, %f112;
	mul.f32 	%f116, %f115, %f114;
	mul.f32 	%f117, %f116, %f116;
	sub.f32 	%f118, %f112, %f116;
	add.f32 	%f119, %f118, %f118;
	neg.f32 	%f120, %f116;
	fma.rn.f32 	%f121, %f120, %f112, %f119;
	mul.rn.f32 	%f122, %f114, %f121;
	fma.rn.f32 	%f123, %f117, 0f3A2C32E4, 0f3B52E7DB;
	fma.rn.f32 	%f124, %f123, %f117, 0f3C93BB73;
	fma.rn.f32 	%f125, %f124, %f117, 0f3DF6384F;
	mul.rn.f32 	%f126, %f125, %f117;
	fma.rn.f32 	%f127, %f116, 0f3FB8AA3B, %f111;
	sub.f32 	%f128, %f111, %f127;
	fma.rn.f32 	%f129, %f116, 0f3FB8AA3B, %f128;
	fma.rn.f32 	%f130, %f122, 0f3FB8AA3B, %f129;
	fma.rn.f32 	%f131, %f116, 0f32A55E34, %f130;
	mul.f32 	%f132, %f126, 0f40400000;
	fma.rn.f32 	%f133, %f132, %f122, %f131;
	fma.rn.f32 	%f134, %f126, %f116, %f133;
	add.rn.f32 	%f135, %f127, %f134;
	neg.f32 	%f136, %f127;
	add.rn.f32 	%f137, %f135, %f136;
	neg.f32 	%f138, %f137;
	add.rn.f32 	%f139, %f134, %f138;
	mul.rn.f32 	%f140, %f135, %f3;
	neg.f32 	%f141, %f140;
	fma.rn.f32 	%f142, %f135, %f3, %f141;
	fma.rn.f32 	%f143, %f139, %f3, %f142;
	cvt.rni.f32.f32 	%f144, %f140;
	sub.f32 	%f145, %f140, %f144;
	add.f32 	%f146, %f145, %f143;
	fma.rn.f32 	%f147, %f146, 0f391FCB8E, 0f3AAF85ED;
	fma.rn.f32 	%f148, %f147, %f146, 0f3C1D9856;
	fma.rn.f32 	%f149, %f148, %f146, 0f3D6357BB;
	fma.rn.f32 	%f150, %f149, %f146, 0f3E75FDEC;
	fma.rn.f32 	%f151, %f150, %f146, 0f3F317218;
	fma.rn.f32 	%f152, %f151, %f146, 0f3F800000;
	cvt.rzi.s32.f32 	%r27, %f144;
	setp.gt.f32 	%p25, %f144, 0f00000000;
	selp.b32 	%r28, 0, -2097152000, %p25;
	add.s32 	%r29, %r28, 2130706432;
	mov.b32 	%f153, %r29;
	mul.f32 	%f154, %f152, %f153;
	shl.b32 	%r30, %r27, 23;
	sub.s32 	%r31, %r30, %r28;
	mov.b32 	%f155, %r31;
	mul.f32 	%f156, %f154, %f155;
	abs.f32 	%f157, %f140;
	setp.gt.f32 	%p26, %f157, 0f43180000;
	setp.lt.f32 	%p27, %f140, 0f00000000;
	selp.f32 	%f158, 0f00000000, 0f7F800000, %p27;
	selp.f32 	%f15, %f158, %f156, %p26;
	setp.eq.f32 	%p28, %f29, 0f3F800000;
	or.pred  	%p29, %p23, %p28;
	@%p29 bra 	$L__BB0_18;
	setp.num.f32 	%p30, %f14, %f14;
	abs.f32 	%f159, %f3;
	setp.num.f32 	%p31, %f159, %f159;
	and.pred  	%p32, %p30, %p31;
	@%p32 bra 	$L__BB0_13;
	add.rn.f32 	%f236, %f29, %f3;
	bra.uni 	$L__BB0_18;
$L__BB0_13:
	setp.neu.f32 	%p33, %f29, 0f00000000;
	setp.neu.f32 	%p34, %f14, 0f7F800000;
	and.pred  	%p35, %p33, %p34;
	@%p35 bra 	$L__BB0_15;
	setp.neu.f32 	%p41, %f4, 0f3F800000;
	add.f32 	%f162, %f29, %f29;
	mov.b32 	%r32, %f162;
	setp.lt.s32 	%p42, %r2, 0;
	xor.b32  	%r33, %r32, 2139095040;
	selp.b32 	%r34, %r33, %r32, %p42;
	and.b32  	%r35, %r34, 2147483647;
	selp.b32 	%r36, %r35, %r34, %p41;
	mov.b32 	%f236, %r36;
	bra.uni 	$L__BB0_18;
$L__BB0_15:
	setp.eq.f32 	%p36, %f29, 0fBF800000;
	setp.eq.f32 	%p37, %f159, 0f7F800000;
	and.pred  	%p38, %p36, %p37;
	@%p38 bra 	$L__BB0_18;
	setp.geu.f32 	%p39, %f29, 0f00000000;
	mov.f32 	%f236, %f15;
	@%p39 bra 	$L__BB0_18;
	setp.neu.f32 	%p40, %f4, 0f3F800000;
	neg.f32 	%f161, %f15;
	selp.f32 	%f236, %f15, %f161, %p40;
$L__BB0_18:
	cvt.f64.f32 	%fd33, %f236;
	mov.f64 	%fd34, 0d3FF0000000000000;
	sub.f64 	%fd35, %fd34, %fd33;
	cvt.f64.f32 	%fd36, %f13;
	div.rn.f64 	%fd37, %fd36, %fd35;
	cvt.rn.f32.f64 	%f163, %fd37;
	sqrt.rn.f32 	%f164, %f1;
	add.f32 	%f165, %f31, %f164;
	mul.f32 	%f166, %f2, %f163;
	div.rn.f32 	%f167, %f166, %f165;
	add.s64 	%rd14, %rd1, %rd10;
	ld.global.f32 	%f168, [%rd14];
	sub.f32 	%f169, %f168, %f167;
	st.global.f32 	[%rd14], %f169;
	bra.uni 	$L__BB0_28;
$L__BB0_19:
	setp.eq.s32 	%p43, %r2, 0;
	abs.f32 	%f21, %f29;
	setp.lt.f32 	%p44, %f21, 0f00800000;
	mul.f32 	%f171, %f21, 0f4B800000;
	selp.f32 	%f172, %f171, %f21, %p44;
	selp.f32 	%f173, 0fC1C00000, 0f00000000, %p44;
	mov.b32 	%r37, %f172;
	add.s32 	%r38, %r37, -1060439283;
	and.b32  	%r39, %r38, -8388608;
	sub.s32 	%r40, %r37, %r39;
	mov.b32 	%f174, %r40;
	cvt.rn.f32.s32 	%f175, %r39;
	fma.rn.f32 	%f176, %f175, 0f34000000, %f173;
	add.f32 	%f177, %f174, 0fBF800000;
	add.f32 	%f178, %f174, 0f3F800000;
	rcp.approx.ftz.f32 	%f179, %f178;
	add.f32 	%f180, %f177, %f177;
	mul.f32 	%f181, %f180, %f179;
	mul.f32 	%f182, %f181, %f181;
	sub.f32 	%f183, %f177, %f181;
	add.f32 	%f184, %f183, %f183;
	neg.f32 	%f185, %f181;
	fma.rn.f32 	%f186, %f185, %f177, %f184;
	mul.rn.f32 	%f187, %f179, %f186;
	fma.rn.f32 	%f188, %f182, 0f3A2C32E4, 0f3B52E7DB;
	fma.rn.f32 	%f189, %f188, %f182, 0f3C93BB73;
	fma.rn.f32 	%f190, %f189, %f182, 0f3DF6384F;
	mul.rn.f32 	%f191, %f190, %f182;
	fma.rn.f32 	%f192, %f181, 0f3FB8AA3B, %f176;
	sub.f32 	%f193, %f176, %f192;
	fma.rn.f32 	%f194, %f181, 0f3FB8AA3B, %f193;
	fma.rn.f32 	%f195, %f187, 0f3FB8AA3B, %f194;
	fma.rn.f32 	%f196, %f181, 0f32A55E34, %f195;
	mul.f32 	%f197, %f191, 0f40400000;
	fma.rn.f32 	%f198, %f197, %f187, %f196;
	fma.rn.f32 	%f199, %f191, %f181, %f198;
	add.rn.f32 	%f200, %f192, %f199;
	neg.f32 	%f201, %f192;
	add.rn.f32 	%f202, %f200, %f201;
	neg.f32 	%f203, %f202;
	add.rn.f32 	%f204, %f199, %f203;
	mul.rn.f32 	%f205, %f200, %f3;
	neg.f32 	%f206, %f205;
	fma.rn.f32 	%f207, %f200, %f3, %f206;
	fma.rn.f32 	%f208, %f204, %f3, %f207;
	cvt.rni.f32.f32 	%f209, %f205;
	sub.f32 	%f210, %f205, %f209;
	add.f32 	%f211, %f210, %f208;
	fma.rn.f32 	%f212, %f211, 0f391FCB8E, 0f3AAF85ED;
	fma.rn.f32 	%f213, %f212, %f211, 0f3C1D9856;
	fma.rn.f32 	%f214, %f213, %f211, 0f3D6357BB;
	fma.rn.f32 	%f215, %f214, %f211, 0f3E75FDEC;
	fma.rn.f32 	%f216, %f215, %f211, 0f3F317218;
	fma.rn.f32 	%f217, %f216, %f211, 0f3F800000;
	cvt.rzi.s32.f32 	%r41, %f209;
	setp.gt.f32 	%p45, %f209, 0f00000000;
	selp.b32 	%r42, 0, -2097152000, %p45;
	add.s32 	%r43, %r42, 2130706432;
	mov.b32 	%f218, %r43;
	mul.f32 	%f219, %f217, %f218;
	shl.b32 	%r44, %r41, 23;
	sub.s32 	%r45, %r44, %r42;
	mov.b32 	%f220, %r45;
	mul.f32 	%f221, %f219, %f220;
	abs.f32 	%f222, %f205;
	setp.gt.f32 	%p46, %f222, 0f43180000;
	setp.lt.f32 	%p47, %f205, 0f00000000;
	selp.f32 	%f223, 0f00000000, 0f7F800000, %p47;
	selp.f32 	%f22, %f223, %f221, %p46;
	setp.eq.f32 	%p48, %f29, 0f3F800000;
	or.pred  	%p49, %p43, %p48;
	@%p49 bra 	$L__BB0_27;
	setp.num.f32 	%p50, %f21, %f21;
	abs.f32 	%f224, %f3;
	setp.num.f32 	%p51, %f224, %f224;
	and.pred  	%p52, %p50, %p51;
	@%p52 bra 	$L__BB0_22;
	add.rn.f32 	%f237, %f29, %f3;
	bra.uni 	$L__BB0_27;
$L__BB0_22:
	setp.neu.f32 	%p53, %f29, 0f00000000;
	setp.neu.f32 	%p54, %f21, 0f7F800000;
	and.pred  	%p55, %p53, %p54;
	@%p55 bra 	$L__BB0_24;
	setp.neu.f32 	%p61, %f4, 0f3F800000;
	add.f32 	%f227, %f29, %f29;
	mov.b32 	%r46, %f227;
	setp.lt.s32 	%p62, %r2, 0;
	xor.b32  	%r47, %r46, 2139095040;
	selp.b32 	%r48, %r47, %r46, %p62;
	and.b32  	%r49, %r48, 2147483647;
	selp.b32 	%r50, %r49, %r48, %p61;
	mov.b32 	%f237, %r50;
	bra.uni 	$L__BB0_27;
$L__BB0_24:
	setp.eq.f32 	%p56, %f29, 0fBF800000;
	setp.eq.f32 	%p57, %f224, 0f7F800000;
	and.pred  	%p58, %p56, %p57;
	@%p58 bra 	$L__BB0_27;
	setp.geu.f32 	%p59, %f29, 0f00000000;
	mov.f32 	%f237, %f22;
	@%p59 bra 	$L__BB0_27;
	setp.neu.f32 	%p60, %f4, 0f3F800000;
	neg.f32 	%f226, %f22;
	selp.f32 	%f237, %f22, %f226, %p60;
$L__BB0_27:
	cvt.f64.f32 	%fd38, %f237;
	mov.f64 	%fd39, 0d3FF0000000000000;
	sub.f64 	%fd40, %fd39, %fd38;
	cvt.f64.f32 	%fd41, %f28;
	mul.f64 	%fd42, %fd40, %fd41;
	cvt.rn.f32.f64 	%f228, %fd42;
	mul.f32 	%f229, %f2, %f228;
	add.s64 	%rd16, %rd1, %rd10;
	ld.global.f32 	%f230, [%rd16];
	sub.f32 	%f231, %f230, %f229;
	st.global.f32 	[%rd16], %f231;
$L__BB0_28:
	mov.b32 	%r51, 0;
	st.global.u32 	[%rd2], %r51;
$L__BB0_29:
	ret;

}


// ===== COMPILED SASS (sm_100) =====

	.target	sm_100

	.elftype	@"ET_EXEC"


//--------------------- .note.nv.tkinfo           --------------------------
	.section	.note.nv.tkinfo,"",@"SHT_NOTE"
	.sectionflags	@"SHF_NOTE_NV_TKINFO"
	.tkinfo
        /*0018*/ 	.word	0x00000002
        /*0030*/ 	.string	""
        /*0030*/ 	.string	"ptxas"
        /*0030*/ 	.string	"Cuda compilation tools, release 13.0, V13.0.88"
        /*0030*/ 	.string	"Build cuda_13.0.r13.0/compiler.36424714_0"
        /*0030*/ 	.string	"-arch sm_100 -m 64 "



//--------------------- .note.nv.cuinfo           --------------------------
	.section	.note.nv.cuinfo,"",@"SHT_NOTE"
	.sectionflags	@"SHF_NOTE_NV_CUINFO"
        /*0018*/ 	.short	0x0002
        /*001a*/ 	.short	0x0064
        /*001c*/ 	.short	0x0082
	.zero		2


//--------------------- .nv.info                  --------------------------
	.section	.nv.info,"",@"SHT_CUDA_INFO"
	.align	4


	//----- nvinfo : EIATTR_REGCOUNT
	.align		4
        /*0000*/ 	.byte	0x04, 0x2f
        /*0002*/ 	.short	(.L_1 - .L_0)
	.align		4
.L_0:
        /*0004*/ 	.word	index@(_Z12radam_kernelPfS_S_S_iiffffi)
        /*0008*/ 	.word	0x00000023


	//----- nvinfo : EIATTR_FRAME_SIZE
	.align		4
.L_1:
        /*000c*/ 	.byte	0x04, 0x11
        /*000e*/ 	.short	(.L_3 - .L_2)
	.align		4
.L_2:
        /*0010*/ 	.word	index@($__internal_2_$__cuda_sm3x_div_rn_noftz_f32_slowpath)
        /*0014*/ 	.word	0x00000000


	//----- nvinfo : EIATTR_FRAME_SIZE
	.align		4
.L_3:
        /*0018*/ 	.byte	0x04, 0x11
        /*001a*/ 	.short	(.L_5 - .L_4)
	.align		4
.L_4:
        /*001c*/ 	.word	index@($__internal_1_$__cuda_sm20_sqrt_rn_f32_slowpath)
        /*0020*/ 	.word	0x00000000


	//----- nvinfo : EIATTR_FRAME_SIZE
	.align		4
.L_5:
        /*0024*/ 	.byte	0x04, 0x11
        /*0026*/ 	.short	(.L_7 - .L_6)
	.align		4
.L_6:
        /*0028*/ 	.word	index@($__internal_0_$__cuda_sm20_div_rn_f64_full)
        /*002c*/ 	.word	0x00000000


	//----- nvinfo : EIATTR_FRAME_SIZE
	.align		4
.L_7:
        /*0030*/ 	.byte	0x04, 0x11
        /*0032*/ 	.short	(.L_9 - .L_8)
	.align		4
.L_8:
        /*0034*/ 	.word	index@(_Z12radam_kernelPfS_S_S_iiffffi)
        /*0038*/ 	.word	0x00000000


	//----- nvinfo : EIATTR_MIN_STACK_SIZE
	.align		4
.L_9:
        /*003c*/ 	.byte	0x04, 0x12
        /*003e*/ 	.short	(.L_11 - .L_10)
	.align		4
.L_10:
        /*0040*/ 	.word	index@(_Z12radam_kernelPfS_S_S_iiffffi)
        /*0044*/ 	.word	0x00000000
.L_11:


//--------------------- .nv.compat                --------------------------
	.section	.nv.compat,"",@"SHT_CUDA_COMPAT_INFO"
	.align	4
        /*0000*/ 	.byte	0x02, 0x09, 0x00, 0x00, 0x02, 0x02, 0x01, 0x00, 0x02, 0x05, 0x05, 0x00, 0x03, 0x07, 0x01, 0x01
        /*0010*/ 	.byte	0x02, 0x03, 0x00, 0x00, 0x02, 0x06, 0x01, 0x00, 0x04, 0x0b, 0x08, 0x00, 0x01, 0x00, 0x00, 0x00
        /*0020*/ 	.byte	0x00, 0x00, 0x00, 0x00


//--------------------- .nv.info._Z12radam_kernelPfS_S_S_iiffffi --------------------------
	.section	.nv.info._Z12radam_kernelPfS_S_S_iiffffi,"",@"SHT_CUDA_INFO"
	.sectionflags	@""
	.align	4


	//----- nvinfo : EIATTR_CUDA_API_VERSION
	.align		4
        /*0000*/ 	.byte	0x04, 0x37
        /*0002*/ 	.short	(.L_13 - .L_12)
.L_12:
        /*0004*/ 	.word	0x00000082


	//----- nvinfo : EIATTR_KPARAM_INFO
	.align		4
.L_13:
        /*0008*/ 	.byte	0x04, 0x17
        /*000a*/ 	.short	(.L_15 - .L_14)
.L_14:
        /*000c*/ 	.word	0x00000000
        /*0010*/ 	.short	0x000a
        /*0012*/ 	.short	0x0038
        /*0014*/ 	.byte	0x00, 0xf0, 0x11, 0x00


	//----- nvinfo : EIATTR_KPARAM_INFO
	.align		4
.L_15:
        /*0018*/ 	.byte	0x04, 0x17
        /*001a*/ 	.short	(.L_17 - .L_16)
.L_16:
        /*001c*/ 	.word	0x00000000
        /*0020*/ 	.short	0x0009
        /*0022*/ 	.short	0x0034
        /*0024*/ 	.byte	0x00, 0xf0, 0x11, 0x00


	//----- nvinfo : EIATTR_KPARAM_INFO
	.align		4
.L_17:
        /*0028*/ 	.byte	0x04, 0x17
        /*002a*/ 	.short	(.L_19 - .L_18)
.L_18:
        /*002c*/ 	.word	0x00000000
        /*0030*/ 	.short	0x0008
        /*0032*/ 	.short	0x0030
        /*0034*/ 	.byte	0x00, 0xf0, 0x11, 0x00


	//----- nvinfo : EIATTR_KPARAM_INFO
	.align		4
.L_19:
        /*0038*/ 	.byte	0x04, 0x17
        /*003a*/ 	.short	(.L_21 - .L_20)
.L_20:
        /*003c*/ 	.word	0x00000000
        /*0040*/ 	.short	0x0007
        /*0042*/ 	.short	0x002c
        /*0044*/ 	.byte	0x00, 0xf0, 0x11, 0x00


	//----- nvinfo : EIATTR_KPARAM_INFO
	.align		4
.L_21:
        /*0048*/ 	.byte	0x04, 0x17
        /*004a*/ 	.short	(.L_23 - .L_22)
.L_22:
        /*004c*/ 	.word	0x00000000
        /*0050*/ 	.short	0x0006
        /*0052*/ 	.short	0x0028
        /*0054*/ 	.byte	0x00, 0xf0, 0x11, 0x00


	//----- nvinfo : EIATTR_KPARAM_INFO
	.align		4
.L_23:
        /*0058*/ 	.byte	0x04, 0x17
        /*005a*/ 	.short	(.L_25 - .L_24)
.L_24:
        /*005c*/ 	.word	0x00000000
        /*0060*/ 	.short	0x0005
        /*0062*/ 	.short	0x0024
        /*0064*/ 	.byte	0x00, 0xf0, 0x11, 0x00


	//----- nvinfo : EIATTR_KPARAM_INFO
	.align		4
.L_25:
        /*0068*/ 	.byte	0x04, 0x17
        /*006a*/ 	.short	(.L_27 - .L_26)
.L_26:
        /*006c*/ 	.word	0x00000000
        /*0070*/ 	.short	0x0004
        /*0072*/ 	.short	0x0020
        /*0074*/ 	.byte	0x00, 0xf0, 0x11, 0x00


	//----- nvinfo : EIATTR_KPARAM_INFO
	.align		4
.L_27:
        /*0078*/ 	.byte	0x04, 0x17
        /*007a*/ 	.short	(.L_29 - .L_28)
.L_28:
        /*007c*/ 	.word	0x00000000
        /*0080*/ 	.short	0x0003
        /*0082*/ 	.short	0x0018
        /*0084*/ 	.byte	0x00, 0xf5, 0x21, 0x00


	//----- nvinfo : EIATTR_KPARAM_INFO
	.align		4
.L_29:
        /*0088*/ 	.byte	0x04, 0x17
        /*008a*/ 	.short	(.L_31 - .L_30)
.L_30:
        /*008c*/ 	.word	0x00000000
        /*0090*/ 	.short	0x0002
        /*0092*/ 	.short	0x0010
        /*0094*/ 	.byte	0x00, 0xf5, 0x21, 0x00


	//----- nvinfo : EIATTR_KPARAM_INFO
	.align		4
.L_31:
        /*0098*/ 	.byte	0x04, 0x17
        /*009a*/ 	.short	(.L_33 - .L_32)
.L_32:
        /*009c*/ 	.word	0x00000000
        /*00a0*/ 	.short	0x0001
        /*00a2*/ 	.short	0x0008
        /*00a4*/ 	.byte	0x00, 0xf5, 0x21, 0x00


	//----- nvinfo : EIATTR_KPARAM_INFO
	.align		4
.L_33:
        /*00a8*/ 	.byte	0x04, 0x17
        /*00aa*/ 	.short	(.L_35 - .L_34)
.L_34:
        /*00ac*/ 	.word	0x00000000
        /*00b0*/ 	.short	0x0000
        /*00b2*/ 	.short	0x0000
        /*00b4*/ 	.byte	0x00, 0xf5, 0x21, 0x00


	//----- nvinfo : EIATTR_SPARSE_MMA_MASK
	.align		4
.L_35:
        /*00b8*/ 	.byte	0x03, 0x50
        /*00ba*/ 	.short	0x0000


	//----- nvinfo : EIATTR_MAXREG_COUNT
	.align		4
        /*00bc*/ 	.byte	0x03, 0x1b
        /*00be*/ 	.short	0x00ff


	//----- nvinfo : EIATTR_MERCURY_ISA_VERSION
	.align		4
        /*00c0*/ 	.byte	0x03, 0x5f
        /*00c2*/ 	.short	0x0101


	//----- nvinfo : EIATTR_VRC_CTA_INIT_COUNT
	.align		4
        /*00c4*/ 	.byte	0x02, 0x4a
	.zero		1
	.zero		1


	//----- nvinfo : EIATTR_EXIT_INSTR_OFFSETS
	.align		4
        /*00c8*/ 	.byte	0x04, 0x1c
        /*00ca*/ 	.short	(.L_37 - .L_36)


	//   ....[0]....
.L_36:
        /*00cc*/ 	.word	0x00000070


	//   ....[1]....
        /*00d0*/ 	.word	0x00002040


	//----- nvinfo : EIATTR_CRS_STACK_SIZE
	.align		4
.L_37:
        /*00d4*/ 	.byte	0x04, 0x1e
        /*00d6*/ 	.short	(.L_39 - .L_38)
.L_38:
        /*00d8*/ 	.word	0x00000000


	//----- nvinfo : EIATTR_CBANK_PARAM_SIZE
	.align		4
.L_39:
        /*00dc*/ 	.byte	0x03, 0x19
        /*00de*/ 	.short	0x003c


	//----- nvinfo : EIATTR_PARAM_CBANK
	.align		4
        /*00e0*/ 	.byte	0x04, 0x0a
        /*00e2*/ 	.short	(.L_41 - .L_40)
	.align		4
.L_40:
        /*00e4*/ 	.word	index@(.nv.constant0._Z12radam_kernelPfS_S_S_iiffffi)
        /*00e8*/ 	.short	0x0380
        /*00ea*/ 	.short	0x003c


	//----- nvinfo : EIATTR_SW_WAR
	.align		4
.L_41:
        /*00ec*/ 	.byte	0x04, 0x36
        /*00ee*/ 	.short	(.L_43 - .L_42)
.L_42:
        /*00f0*/ 	.word	0x00000008
.L_43:


//--------------------- .nv.callgraph             --------------------------
	.section	.nv.callgraph,"",@"SHT_CUDA_CALLGRAPH"
	.align	4
	.sectionentsize	8
	.align		4
        /*0000*/ 	.word	0x00000000
	.align		4
        /*0004*/ 	.word	0xffffffff
	.align		4
        /*0008*/ 	.word	0x00000000
	.align		4
        /*000c*/ 	.word	0xfffffffe
	.align		4
        /*0010*/ 	.word	0x00000000
	.align		4
        /*0014*/ 	.word	0xfffffffd
	.align		4
        /*0018*/ 	.word	0x00000000
	.align		4
        /*001c*/ 	.word	0xfffffffc


//--------------------- .text._Z12radam_kernelPfS_S_S_iiffffi --------------------------
	.section	.text._Z12radam_kernelPfS_S_S_iiffffi,"ax",@progbits
	.align	128
        .global         _Z12radam_kernelPfS_S_S_iiffffi
        .type           _Z12radam_kernelPfS_S_S_iiffffi,@function
        .size           _Z12radam_kernelPfS_S_S_iiffffi,(.L_x_47 - _Z12radam_kernelPfS_S_S_iiffffi)
        .other          _Z12radam_kernelPfS_S_S_iiffffi,@"STO_CUDA_ENTRY STV_DEFAULT"
_Z12radam_kernelPfS_S_S_iiffffi:
.text._Z12radam_kernelPfS_S_S_iiffffi:
[----:B------:R-:W-:Y:S01]  /*0000*/  LDC R1, c[0x0][0x37c] ;  /* 0x0000df00ff017b82 */ /* 0x000fe20000000800 */
[----:B------:R-:W0:Y:S07]  /*0010*/  S2R R0, SR_TID.X ;  /* 0x0000000000007919 */ /* 0x000e2e0000002100 */
[----:B------:R-:W0:Y:S01]  /*0020*/  S2UR UR4, SR_CTAID.X ;  /* 0x00000000000479c3 */ /* 0x000e220000002500 */
[----:B------:R-:W1:Y:S07]  /*0030*/  LDCU UR5, c[0x0][0x3a0] ;  /* 0x00007400ff0577ac */ /* 0x000e6e0008000800 */
[----:B------:R-:W0:Y:S02]  /*0040*/  LDC R5, c[0x0][0x360] ;  /* 0x0000d800ff057b82 */ /* 0x000e240000000800 */
[----:B0-----:R-:W-:-:S05]  /*0050*/  IMAD R5, R5, UR4, R0 ;  /* 0x0000000405057c24 */ /* 0x001fca000f8e0200 */
[----:B-1----:R-:W-:-:S13]  /*0060*/  ISETP.GE.AND P0, PT, R5, UR5, PT ;  /* 0x0000000505007c0c */ /* 0x002fda000bf06270 */
[----:B------:R-:W-:Y:S05]  /*0070*/  @P0 EXIT ;  /* 0x000000000000094d */ /* 0x000fea0003800000 */
[----:B------:R-:W0:Y:S01]  /*0080*/  LDC.64 R20, c[0x0][0x388] ;  /* 0x0000e200ff147b82 */ /* 0x000e220000000a00 */
[----:B------:R-:W1:Y:S07]  /*0090*/  LDCU.64 UR6, c[0x0][0x358] ;  /* 0x00006b00ff0677ac */ /* 0x000e6e0008000a00 */
[----:B------:R-:W2:Y:S08]  /*00a0*/  LDC.64 R14, c[0x0][0x398] ;  /* 0x0000e600ff0e7b82 */ /* 0x000eb00000000a00 */
[----:B------:R-:W3:Y:S08]  /*00b0*/  LDC R11, c[0x0][0x3b0] ;  /* 0x0000ec00ff0b7b82 */ /* 0x000ef00000000800 */
[----:B------:R-:W4:Y:S01]  /*00c0*/  LDC.64 R16, c[0x0][0x390] ;  /* 0x0000e400ff107b82 */ /* 0x000f220000000a00 */
[C---:B0-----:R-:W-:Y:S01]  /*00d0*/  IMAD.WIDE R20, R5.reuse, 0x4, R20 ;  /* 0x0000000405147825 */ /* 0x041fe200078e0214 */
[----:B------:R-:W-:Y:S01]  /*00e0*/  MOV R18, 0x3a2c32e4 ;  /* 0x3a2c32e400127802 */ /* 0x000fe20000000f00 */
[----:B------:R-:W0:Y:S03]  /*00f0*/  LDCU UR4, c[0x0][0x3ac] ;  /* 0x00007580ff0477ac */ /* 0x000e260008000800 */
[----:B-1----:R-:W5:Y:S01]  /*0100*/  LDG.E R6, desc[UR6][R20.64] ;  /* 0x0000000614067981 */ /* 0x002f62000c1e1900 */
[----:B--2---:R-:W-:-:S05]  /*0110*/  IMAD.WIDE R14, R5, 0x4, R14 ;  /* 0x00000004050e7825 */ /* 0x004fca00078e020e */
[----:B------:R-:W2:Y:S01]  /*0120*/  LDG.E R0, desc[UR6][R14.64] ;  /* 0x000000060e007981 */ /* 0x000ea2000c1e1900 */
[----:B---3--:R-:W1:Y:S02]  /*0130*/  F2F.F64.F32 R8, R11 ;  /* 0x0000000b00087310 */ /* 0x008e640000201800 */
[----:B-1----:R-:W-:Y:S01]  /*0140*/  DADD R8, -R8, 1 ;  /* 0x3ff0000008087429 */ /* 0x002fe20000000100 */
[C---:B------:R-:W-:Y:S01]  /*0150*/  FMUL R10, |R11|.reuse, 16777216 ;  /* 0x4b8000000b0a7820 */ /* 0x040fe20000400200 */
[----:B------:R-:W-:-:S04]  /*0160*/  FSETP.GEU.AND P0, PT, |R11|, 1.175494350822287508e-38, PT ;  /* 0x008000000b00780b */ /* 0x000fc80003f0e200 */
[-C--:B------:R-:W-:Y:S01]  /*0170*/  FSEL R10, R10, |R11|.reuse, !P0 ;  /* 0x4000000b0a0a7208 */ /* 0x080fe20004000000 */
[----:B-----5:R-:W1:Y:S01]  /*0180*/  F2F.F64.F32 R6, R6 ;  /* 0x0000000600067310 */ /* 0x020e620000201800 */
[----:B--2---:R-:W-:-:S07]  /*0190*/  FMUL R4, R0, R11 ;  /* 0x0000000b00047220 */ /* 0x004fce0000400000 */
[----:B------:R-:W2:Y:S01]  /*01a0*/  F2F.F64.F32 R2, R4 ;  /* 0x0000000400027310 */ /* 0x000ea20000201800 */
[----:B-1----:R-:W-:-:S08]  /*01b0*/  DMUL R12, R8, R6 ;  /* 0x00000006080c7228 */ /* 0x002fd00000000000 */
[----:B--2---:R-:W-:-:S10]  /*01c0*/  DFMA R2, R6, R12, R2 ;  /* 0x0000000c0602722b */ /* 0x004fd40000000002 */
[----:B------:R-:W1:Y:S01]  /*01d0*/  F2F.F32.F64 R3, R2 ;  /* 0x0000000200037310 */ /* 0x000e620000301000 */
[----:B----4-:R-:W-:Y:S01]  /*01e0*/  IMAD.WIDE R12, R5, 0x4, R16 ;  /* 0x00000004050c7825 */ /* 0x010fe200078e0210 */
[----:B-1----:R1:W-:Y:S04]  /*01f0*/  STG.E desc[UR6][R14.64], R3 ;  /* 0x000000030e007986 */ /* 0x0023e8000c101906 */
[----:B------:R-:W2:Y:S01]  /*0200*/  LDG.E R0, desc[UR6][R12.64] ;  /* 0x000000060c007981 */ /* 0x000ea2000c1e1900 */
[----:B------:R-:W-:-:S05]  /*0210*/  VIADD R4, R10, 0xc0cafb0d ;  /* 0xc0cafb0d0a047836 */ /* 0x000fca0000000000 */
[----:B------:R-:W-:-:S05]  /*0220*/  LOP3.LUT R17, R4, 0xff800000, RZ, 0xc0, !PT ;  /* 0xff80000004117812 */ /* 0x000fca00078ec0ff */
[----:B------:R-:W-:-:S04]  /*0230*/  IMAD.IADD R10, R10, 0x1, -R17 ;  /* 0x000000010a0a7824 */ /* 0x000fc800078e0a11 */
[----:B------:R-:W-:-:S06]  /*0240*/  FADD R4, R10, 1 ;  /* 0x3f8000000a047421 */ /* 0x000fcc0000000000 */
[----:B------:R-:W3:Y:S01]  /*0250*/  MUFU.RCP R4, R4 ;  /* 0x0000000400047308 */ /* 0x000ee20000001000 */
[----:B------:R-:W-:-:S04]  /*0260*/  FADD R10, R10, -1 ;  /* 0xbf8000000a0a7421 */ /* 0x000fc80000000000 */
[----:B-1----:R-:W-:Y:S01]  /*0270*/  FADD R15, R10, R10 ;  /* 0x0000000a0a0f7221 */ /* 0x002fe20000000000 */
[----:B------:R-:W-:Y:S02]  /*0280*/  FSEL R2, RZ, -24, P0 ;  /* 0xc1c00000ff027808 */ /* 0x000fe40000000000 */
[----:B------:R-:W-:Y:S01]  /*0290*/  I2FP.F32.S32 R17, R17 ;  /* 0x0000001100117245 */ /* 0x000fe20000201400 */
[----:B---3--:R-:W-:-:S04]  /*02a0*/  FMUL R14, R4, R15 ;  /* 0x0000000f040e7220 */ /* 0x008fc80000400000 */
[----:B------:R-:W-:Y:S01]  /*02b0*/  FFMA R17, R17, 1.1920928955078125e-07, R2 ;  /* 0x3400000011117823 */ /* 0x000fe20000000002 */
[----:B------:R-:W-:Y:S01]  /*02c0*/  FADD R16, R10, -R14 ;  /* 0x8000000e0a107221 */ /* 0x000fe20000000000 */
[C---:B------:R-:W-:Y:S02]  /*02d0*/  FMUL R15, R14.reuse, R14 ;  /* 0x0000000e0e0f7220 */ /* 0x040fe40000400000 */
[----:B------:R-:W-:Y:S01]  /*02e0*/  FFMA R2, R14, 1.4426950216293334961, R17 ;  /* 0x3fb8aa3b0e027823 */ /* 0x000fe20000000011 */
[----:B------:R-:W-:Y:S01]  /*02f0*/  FADD R19, R16, R16 ;  /* 0x0000001010137221 */ /* 0x000fe20000000000 */
[----:B------:R-:W-:Y:S02]  /*0300*/  FFMA R16, R15, R18, 0.0032181653659790754318 ;  /* 0x3b52e7db0f107423 */ /* 0x000fe40000000012 */
[----:B------:R-:W-:Y:S01]  /*0310*/  FADD R17, R17, -R2 ;  /* 0x8000000211117221 */ /* 0x000fe20000000000 */
[----:B------:R-:W1:Y:S01]  /*0320*/  LDC R18, c[0x0][0x3a4] ;  /* 0x0000e900ff127b82 */ /* 0x000e620000000800 */
[----:B------:R-:W-:Y:S01]  /*0330*/  FFMA R19, R10, -R14, R19 ;  /* 0x8000000e0a137223 */ /* 0x000fe20000000013 */
[----:B------:R-:W-:-:S03]  /*0340*/  FFMA R16, R15, R16, 0.018033718690276145935 ;  /* 0x3c93bb730f107423 */ /* 0x000fc60000000010 */
[----:B------:R-:W-:Y:S01]  /*0350*/  FMUL R19, R4, R19 ;  /* 0x0000001304137220 */ /* 0x000fe20000400000 */
[----:B------:R-:W-:Y:S01]  /*0360*/  FFMA R4, R14, 1.4426950216293334961, R17 ;  /* 0x3fb8aa3b0e047823 */ /* 0x000fe20000000011 */
[----:B------:R-:W-:-:S03]  /*0370*/  FFMA R16, R15, R16, 0.12022458761930465698 ;  /* 0x3df6384f0f107423 */ /* 0x000fc60000000010 */
[----:B------:R-:W-:Y:S01]  /*0380*/  FFMA R17, R19, 1.4426950216293334961, R4 ;  /* 0x3fb8aa3b13117823 */ /* 0x000fe20000000004 */
[----:B------:R-:W-:-:S03]  /*0390*/  FMUL R15, R15, R16 ;  /* 0x000000100f0f7220 */ /* 0x000fc60000400000 */
[----:B------:R-:W-:Y:S01]  /*03a0*/  FFMA R4, R14, 1.9251366722983220825e-08, R17 ;  /* 0x32a55e340e047823 */ /* 0x000fe20000000011 */
[----:B------:R-:W-:-:S04]  /*03b0*/  FMUL R10, R15, 3 ;  /* 0x404000000f0a7820 */ /* 0x000fc80000400000 */
[----:B------:R-:W-:-:S04]  /*03c0*/  FFMA R4, R19, R10, R4 ;  /* 0x0000000a13047223 */ /* 0x000fc80000000004 */
[----:B------:R-:W-:Y:S01]  /*03d0*/  FFMA R23, R14, R15, R4 ;  /* 0x0000000f0e177223 */ /* 0x000fe20000000004 */
[----:B-1----:R-:W-:Y:S01]  /*03e0*/  I2FP.F32.S32 R4, R18 ;  /* 0x0000001200047245 */ /* 0x002fe20000201400 */
[----:B0-----:R-:W0:Y:S02]  /*03f0*/  F2F.F64.F32 R14, UR4 ;  /* 0x00000004000e7d10 */ /* 0x001e240008201800 */
[----:B------:R-:W-:-:S04]  /*0400*/  FADD R25, R2, R23 ;  /* 0x0000001702197221 */ /* 0x000fc80000000000 */
[----:B------:R-:W-:-:S04]  /*0410*/  FMUL R19, R4, R25 ;  /* 0x0000001904137220 */ /* 0x000fc80000400000 */
[----:B------:R-:W1:Y:S01]  /*0420*/  FRND R10, R19 ;  /* 0x00000013000a7307 */ /* 0x000e620000201000 */
[----:B------:R-:W-:Y:S01]  /*0430*/  FADD R2, -R2, R25 ;  /* 0x0000001902027221 */ /* 0x000fe20000000100 */
[----:B0-----:R-:W-:-:S03]  /*0440*/  DADD R14, -R14, 1 ;  /* 0x3ff000000e0e7429 */ /* 0x001fc60000000100 */
[----:B------:R-:W-:Y:S01]  /*0450*/  FADD R23, R23, -R2 ;  /* 0x8000000217177221 */ /* 0x000fe20000000000 */
[----:B------:R-:W-:-:S04]  /*0460*/  FFMA R2, R4, R25, -R19 ;  /* 0x0000001904027223 */ /* 0x000fc80000000813 */
[----:B------:R-:W-:Y:S01]  /*0470*/  FFMA R2, R4, R23, R2 ;  /* 0x0000001704027223 */ /* 0x000fe20000000002 */
[----:B-1----:R-:W-:-:S04]  /*0480*/  FADD R23, R19, -R10 ;  /* 0x8000000a13177221 */ /* 0x002fc80000000000 */
[----:B------:R-:W-:Y:S01]  /*0490*/  FADD R23, R2, R23 ;  /* 0x0000001702177221 */ /* 0x000fe20000000000 */
[----:B------:R-:W-:-:S04]  /*04a0*/  FSETP.GT.AND P0, PT, R10, RZ, PT ;  /* 0x000000ff0a00720b */ /* 0x000fc80003f04000 */
[----:B------:R-:W-:Y:S02]  /*04b0*/  SEL R10, RZ, 0x83000000, P0 ;  /* 0x83000000ff0a7807 */ /* 0x000fe40000000000 */
[----:B------:R-:W-:Y:S02]  /*04c0*/  FSETP.NEU.AND P0, PT, R11, 1, PT ;  /* 0x3f8000000b00780b */ /* 0x000fe40003f0d000 */
[C---:B------:R-:W-:Y:S02]  /*04d0*/  FSETP.GT.AND P1, PT, |R19|.reuse, 152, PT ;  /* 0x431800001300780b */ /* 0x040fe40003f24200 */
[----:B------:R-:W-:Y:S02]  /*04e0*/  ISETP.EQ.OR P0, PT, R18, RZ, !P0 ;  /* 0x000000ff1200720c */ /* 0x000fe40004702670 */
[----:B------:R-:W-:Y:S01]  /*04f0*/  FSETP.GEU.AND P2, PT, R19, RZ, PT ;  /* 0x000000ff1300720b */ /* 0x000fe20003f4e000 */
[----:B--2---:R-:W-:-:S04]  /*0500*/  FMUL R0, R0, UR4 ;  /* 0x0000000400007c20 */ /* 0x004fc80008400000 */
[----:B------:R-:W0:Y:S02]  /*0510*/  F2F.F64.F32 R16, R0 ;  /* 0x0000000000107310 */ /* 0x000e240000201800 */
[----:B0-----:R-:W-:Y:S01]  /*0520*/  DFMA R14, R6, R14, R16 ;  /* 0x0000000e060e722b */ /* 0x001fe20000000010 */
[----:B------:R-:W-:-:S05]  /*0530*/  IMAD.MOV.U32 R6, RZ, RZ, 0x391fcb8e ;  /* 0x391fcb8eff067424 */ /* 0x000fca00078e00ff */
[----:B------:R-:W0:Y:S01]  /*0540*/  F2F.F32.F64 R2, R14 ;  /* 0x0000000e00027310 */ /* 0x000e220000301000 */
[----:B------:R-:W-:-:S04]  /*0550*/  FFMA R0, R23, R6, 0.0013391353422775864601 ;  /* 0x3aaf85ed17007423 */ /* 0x000fc80000000006 */
[----:B------:R-:W-:-:S03]  /*0560*/  FFMA R0, R23, R0, 0.0096188392490148544312 ;  /* 0x3c1d985617007423 */ /* 0x000fc60000000000 */
[----:B------:R-:W1:Y:S01]  /*0570*/  F2I.NTZ R7, R19 ;  /* 0x0000001300077305 */ /* 0x000e620000203100 */
[----:B------:R-:W-:Y:S01]  /*0580*/  FFMA R6, R23, R0, 0.055503588169813156128 ;  /* 0x3d6357bb17067423 */ /* 0x000fe20000000000 */
[----:B------:R-:W-:-:S03]  /*0590*/  FMUL R0, R4, 0.5 ;  /* 0x3f00000004007820 */ /* 0x000fc60000400000 */
[C---:B------:R-:W-:Y:S01]  /*05a0*/  FFMA R6, R23.reuse, R6, 0.24022644758224487305 ;  /* 0x3e75fdec17067423 */ /* 0x040fe20000000006 */
[----:B0-----:R0:W-:Y:S02]  /*05b0*/  STG.E desc[UR6][R12.64], R2 ;  /* 0x000000020c007986 */ /* 0x0011e4000c101906 */
[----:B------:R-:W2:Y:S01]  /*05c0*/  FRND.TRUNC R0, R0 ;  /* 0x0000000000007307 */ /* 0x000ea2000020d000 */
[----:B------:R-:W-:Y:S01]  /*05d0*/  FFMA R6, R23, R6, 0.69314718246459960938 ;  /* 0x3f31721817067423 */ /* 0x000fe20000000006 */
[----:B------:R-:W-:-:S03]  /*05e0*/  VIADD R15, R10, 0x7f000000 ;  /* 0x7f0000000a0f7836 */ /* 0x000fc60000000000 */
[----:B------:R-:W-:Y:S01]  /*05f0*/  FFMA R6, R23, R6, 1 ;  /* 0x3f80000017067423 */ /* 0x000fe20000000006 */
[----:B-1----:R-:W-:-:S03]  /*0600*/  LEA R7, R7, -R10, 0x17 ;  /* 0x8000000a07077211 */ /* 0x002fc600078eb8ff */
[----:B------:R-:W-:-:S04]  /*0610*/  FMUL R6, R6, R15 ;  /* 0x0000000f06067220 */ /* 0x000fc80000400000 */
[----:B------:R-:W-:Y:S01]  /*0620*/  FMUL R6, R6, R7 ;  /* 0x0000000706067220 */ /* 0x000fe20000400000 */
[----:B--2---:R-:W-:Y:S01]  /*0630*/  FADD R7, R0, R0 ;  /* 0x0000000000077221 */ /* 0x004fe20000000000 */
[----:B------:R-:W-:Y:S01]  /*0640*/  IMAD.MOV.U32 R14, RZ, RZ, 0x3f800000 ;  /* 0x3f800000ff0e7424 */ /* 0x000fe200078e00ff */
[----:B------:R-:W-:Y:S02]  /*0650*/  @P1 FSEL R6, RZ, +INF , !P2 ;  /* 0x7f800000ff061808 */ /* 0x000fe40005000000 */
[----:B------:R-:W-:Y:S01]  /*0660*/  FADD R0, R4, -R7 ;  /* 0x8000000704007221 */ /* 0x000fe20000000000 */
[----:B0-----:R-:W-:Y:S06]  /*0670*/  @P0 BRA `(.L_x_0) ;  /* 0x0000000000500947 */ /* 0x001fec0003800000 */
[----:B------:R-:W-:-:S04]  /*0680*/  FSETP.NAN.AND P0, PT, |R4|, |R4|, PT ;  /* 0x400000040400720b */ /* 0x000fc80003f08200 */
[----:B------:R-:W-:-:S13]  /*0690*/  FSETP.NUM.AND P0, PT, |R11|, |R11|, !P0 ;  /* 0x4000000b0b00720b */ /* 0x000fda0004707200 */
[----:B------:R-:W-:Y:S01]  /*06a0*/  @!P0 FADD R14, R4, R11 ;  /* 0x0000000b040e8221 */ /* 0x000fe20000000000 */
[----:B------:R-:W-:Y:S06]  /*06b0*/  @!P0 BRA `(.L_x_0) ;  /* 0x0000000000408947 */ /* 0x000fec0003800000 */
[C---:B------:R-:W-:Y:S02]  /*06c0*/  FSETP.NEU.AND P0, PT, |R11|.reuse, +INF , PT ;  /* 0x7f8000000b00780b */ /* 0x040fe40003f0d200 */
[----:B------:R-:W-:-:S13]  /*06d0*/  FSETP.NEU.AND P1, PT, R11, RZ, PT ;  /* 0x000000ff0b00720b */ /* 0x000fda0003f2d000 */
[----:B------:R-:W-:Y:S05]  /*06e0*/  @P0 BRA P1, `(.L_x_1) ;  /* 0x0000000000180947 */ /* 0x000fea0000800000 */
[----:B------:R-:W-:Y:S01]  /*06f0*/  ISETP.GE.AND P1, PT, R18, RZ, PT ;  /* 0x000000ff1200720c */ /* 0x000fe20003f26270 */
[----:B------:R-:W-:Y:S01]  /*0700*/  FADD R14, R11, R11 ;  /* 0x0000000b0b0e7221 */ /* 0x000fe20000000000 */
[----:B------:R-:W-:-:S11]  /*0710*/  FSETP.NEU.AND P0, PT, |R0|, 1, PT ;  /* 0x3f8000000000780b */ /* 0x000fd60003f0d200 */
[----:B------:R-:W-:-:S04]  /*0720*/  @!P1 LOP3.LUT R14, R14, 0x7f800000, RZ, 0x3c, !PT ;  /* 0x7f8000000e0e9812 */ /* 0x000fc800078e3cff */
[----:B------:R-:W-:Y:S01]  /*0730*/  @P0 LOP3.LUT R14, R14, 0x7fffffff, RZ, 0xc0, !PT ;  /* 0x7fffffff0e0e0812 */ /* 0x000fe200078ec0ff */
[----:B------:R-:W-:Y:S06]  /*0740*/  BRA `(.L_x_0) ;  /* 0x00000000001c7947 */ /* 0x000fec0003800000 */
.L_x_1:
[----:B------:R-:W-:Y:S02]  /*0750*/  FSETP.NEU.AND P0, PT, |R4|, +INF , PT ;  /* 0x7f8000000400780b */ /* 0x000fe40003f0d200 */
[----:B------:R-:W-:-:S13]  /*0760*/  FSETP.EQ.AND P1, PT, R11, -1, PT ;  /* 0xbf8000000b00780b */ /* 0x000fda0003f22000 */
[----:B------:R-:W-:Y:S05]  /*0770*/  @!P0 BRA P1, `(.L_x_0) ;  /* 0x0000000000108947 */ /* 0x000fea0000800000 */
[----:B------:R-:W-:Y:S01]  /*0780*/  FSETP.GEU.AND P0, PT, R11, RZ, PT ;  /* 0x000000ff0b00720b */ /* 0x000fe20003f0e000 */
[----:B------:R-:W-:-:S12]  /*0790*/  IMAD.MOV.U32 R14, RZ, RZ, R6 ;  /* 0x000000ffff0e7224 */ /* 0x000fd800078e0006 */
[----:B------:R-:W-:-:S04]  /*07a0*/  @!P0 FSETP.NEU.AND P1, PT, |R0|, 1, PT ;  /* 0x3f8000000000880b */ /* 0x000fc80003f2d200 */
[----:B------:R-:W-:-:S09]  /*07b0*/  @!P0 FSEL R14, R6, -R6, P1 ;  /* 0x80000006060e8208 */ /* 0x000fd20000800000 */
.L_x_0:
[----:B------:R-:W0:Y:S01]  /*07c0*/  MUFU.RCP64H R7, R9 ;  /* 0x0000000900077308 */ /* 0x000e220000001800 */
[----:B------:R-:W-:-:S06]  /*07d0*/  MOV R6, 0x1 ;  /* 0x0000000100067802 */ /* 0x000fcc0000000f00 */
[----:B0-----:R-:W-:-:S08]  /*07e0*/  DFMA R10, -R8, R6, 1 ;  /* 0x3ff00000080a742b */ /* 0x001fd00000000106 */
[----:B------:R-:W-:-:S08]  /*07f0*/  DFMA R10, R10, R10, R10 ;  /* 0x0000000a0a0a722b */ /* 0x000fd0000000000a */
[----:B------:R-:W-:-:S08]  /*0800*/  DFMA R10, R6, R10, R6 ;  /* 0x0000000a060a722b */ /* 0x000fd00000000006 */
[----:B------:R-:W-:-:S08]  /*0810*/  DFMA R6, -R8, R10, 1 ;  /* 0x3ff000000806742b */ /* 0x000fd0000000010a */
[----:B------:R-:W-:-:S08]  /*0820*/  DFMA R6, R10, R6, R10 ;  /* 0x000000060a06722b */ /* 0x000fd0000000000a */
[----:B------:R-:W-:-:S08]  /*0830*/  DMUL R10, R6, 2 ;  /* 0x40000000060a7828 */ /* 0x000fd00000000000 */
[----:B------:R-:W-:-:S08]  /*0840*/  DFMA R12, -R8, R10, 2 ;  /* 0x40000000080c742b */ /* 0x000fd0000000010a */
[----:B------:R-:W-:-:S10]  /*0850*/  DFMA R6, R6, R12, R10 ;  /* 0x0000000c0606722b */ /* 0x000fd4000000000a */
[----:B------:R-:W-:-:S05]  /*0860*/  FFMA R10, RZ, R9, R7 ;  /* 0x00000009ff0a7223 */ /* 0x000fca0000000007 */
[----:B------:R-:W-:-:S13]  /*0870*/  FSETP.GT.AND P0, PT, |R10|, 1.469367938527859385e-39, PT ;  /* 0x001000000a00780b */ /* 0x000fda0003f04200 */
[----:B------:R-:W-:Y:S05]  /*0880*/  @P0 BRA `(.L_x_2) ;  /* 0x0000000000180947 */ /* 0x000fea0003800000 */
[----:B------:R-:W-:Y:S01]  /*0890*/  IMAD.MOV.U32 R12, RZ, RZ, RZ ;  /* 0x000000ffff0c7224 */ /* 0x000fe200078e00ff */
[----:B------:R-:W-:Y:S01]  /*08a0*/  MOV R6, 0x8d0 ;  /* 0x000008d000067802 */ /* 0x000fe20000000f00 */
[----:B------:R-:W-:-:S07]  /*08b0*/  IMAD.MOV.U32 R13, RZ, RZ, 0x40000000 ;  /* 0x40000000ff0d7424 */ /* 0x000fce00078e00ff */
[----:B------:R-:W-:Y:S05]  /*08c0*/  CALL.REL.NOINC `($__internal_0_$__cuda_sm20_div_rn_f64_full) ;  /* 0x0000001400e07944 */ /* 0x000fea0003c00000 */
[----:B------:R-:W-:Y:S01]  /*08d0*/  MOV R6, R24 ;  /* 0x0000001800067202 */ /* 0x000fe20000000f00 */
[----:B------:R-:W-:-:S07]  /*08e0*/  IMAD.MOV.U32 R7, RZ, RZ, R25 ;  /* 0x000000ffff077224 */ /* 0x000fce00078e0019 */
.L_x_2:
[----:B------:R-:W0:Y:S01]  /*08f0*/  F2F.F64.F32 R18, R14 ;  /* 0x0000000e00127310 */ /* 0x000e220000201800 */
[----:B------:R-:W1:Y:S01]  /*0900*/  LDCU UR4, c[0x0][0x3a4] ;  /* 0x00007480ff0477ac */ /* 0x000e620008000800 */
[----:B------:R-:W-:Y:S01]  /*0910*/  IMAD.MOV.U32 R8, RZ, RZ, 0x1 ;  /* 0x00000001ff087424 */ /* 0x000fe200078e00ff */
[----:B0-----:R-:W-:Y:S01]  /*0920*/  DADD R18, -R18, 1 ;  /* 0x3ff0000012127429 */ /* 0x001fe20000000100 */
[----:B-1----:R-:W-:-:S05]  /*0930*/  USHF.L.U32 UR4, UR4, 0x1, URZ ;  /* 0x0000000104047899 */ /* 0x002fca00080006ff */
[----:B------:R-:W0:Y:S01]  /*0940*/  MUFU.RCP64H R9, R19 ;  /* 0x0000001300097308 */ /* 0x000e220000001800 */
[----:B------:R-:W-:Y:S01]  /*0950*/  I2FP.F32.S32 R13, UR4 ;  /* 0x00000004000d7c45 */ /* 0x000fe20008201400 */
[----:B0-----:R-:W-:-:S08]  /*0960*/  DFMA R10, -R18, R8, 1 ;  /* 0x3ff00000120a742b */ /* 0x001fd00000000108 */
[----:B------:R-:W-:-:S08]  /*0970*/  DFMA R10, R10, R10, R10 ;  /* 0x0000000a0a0a722b */ /* 0x000fd0000000000a */
[----:B------:R-:W-:Y:S01]  /*0980*/  DFMA R10, R8, R10, R8 ;  /* 0x0000000a080a722b */ /* 0x000fe20000000008 */
[----:B------:R-:W-:-:S07]  /*0990*/  FMUL R8, R13, R14 ;  /* 0x0000000e0d087220 */ /* 0x000fce0000400000 */
[----:B------:R-:W-:Y:S01]  /*09a0*/  DFMA R12, -R18, R10, 1 ;  /* 0x3ff00000120c742b */ /* 0x000fe2000000010a */
[----:B------:R-:W0:Y:S07]  /*09b0*/  F2F.F64.F32 R8, R8 ;  /* 0x0000000800087310 */ /* 0x000e2e0000201800 */
[----:B------:R-:W-:Y:S02]  /*09c0*/  DFMA R12, R10, R12, R10 ;  /* 0x0000000c0a0c722b */ /* 0x000fe4000000000a */
[----:B------:R-:W-:-:S06]  /*09d0*/  DADD R10, R6, -1 ;  /* 0xbff00000060a7429 */ /* 0x000fcc0000000000 */
[----:B0-----:R-:W-:Y:S01]  /*09e0*/  DMUL R14, R8, R12 ;  /* 0x0000000c080e7228 */ /* 0x001fe20000000000 */
[----:B------:R-:W-:-:S03]  /*09f0*/  FSETP.GEU.AND P1, PT, |R9|, 6.5827683646048100446e-37, PT ;  /* 0x036000000900780b */ /* 0x000fc60003f2e200 */
[----:B------:R-:W0:Y:S04]  /*0a00*/  F2F.F32.F64 R10, R10 ;  /* 0x0000000a000a7310 */ /* 0x000e280000301000 */
[----:B------:R-:W-:-:S08]  /*0a10*/  DFMA R6, -R18, R14, R8 ;  /* 0x0000000e1206722b */ /* 0x000fd00000000108 */
[----:B------:R-:W-:Y:S01]  /*0a20*/  DFMA R6, R12, R6, R14 ;  /* 0x000000060c06722b */ /* 0x000fe2000000000e */
[----:B0-----:R0:W1:Y:S09]  /*0a30*/  F2F.F64.F32 R16, R10 ;  /* 0x0000000a00107310 */ /* 0x0010720000201800 */
[----:B------:R-:W-:-:S05]  /*0a40*/  FFMA R12, RZ, R19, R7 ;  /* 0x00000013ff0c7223 */ /* 0x000fca0000000007 */
[----:B------:R-:W-:-:S13]  /*0a50*/  FSETP.GT.AND P0, PT, |R12|, 1.469367938527859385e-39, PT ;  /* 0x001000000c00780b */ /* 0x000fda0003f04200 */
[----:B01----:R-:W-:Y:S05]  /*0a60*/  @P0 BRA P1, `(.L_x_3) ;  /* 0x0000000000200947 */ /* 0x003fea0000800000 */
[----:B------:R-:W-:Y:S01]  /*0a70*/  MOV R12, R8 ;  /* 0x00000008000c7202 */ /* 0x000fe20000000f00 */
[----:B------:R-:W-:Y:S01]  /*0a80*/  IMAD.MOV.U32 R13, RZ, RZ, R9 ;  /* 0x000000ffff0d7224 */ /* 0x000fe200078e0009 */
[----:B------:R-:W-:Y:S01]  /*0a90*/  MOV R9, R19 ;  /* 0x0000001300097202 */ /* 0x000fe20000000f00 */
[----:B------:R-:W-:Y:S01]  /*0aa0*/  IMAD.MOV.U32 R8, RZ, RZ, R18 ;  /* 0x000000ffff087224 */ /* 0x000fe200078e0012 */
[----:B------:R-:W-:-:S07]  /*0ab0*/  MOV R6, 0xad0 ;  /* 0x00000ad000067802 */ /* 0x000fce0000000f00 */
[----:B------:R-:W-:Y:S05]  /*0ac0*/  CALL.REL.NOINC `($__internal_0_$__cuda_sm20_div_rn_f64_full) ;  /* 0x0000001400607944 */ /* 0x000fea0003c00000 */
[----:B------:R-:W-:Y:S02]  /*0ad0*/  IMAD.MOV.U32 R6, RZ, RZ, R24 ;  /* 0x000000ffff067224 */ /* 0x000fe400078e0018 */
[----:B------:R-:W-:-:S07]  /*0ae0*/  IMAD.MOV.U32 R7, RZ, RZ, R25 ;  /* 0x000000ffff077224 */ /* 0x000fce00078e0019 */
.L_x_3:
[----:B------:R-:W0:Y:S01]  /*0af0*/  LDCU UR4, c[0x0][0x3b8] ;  /* 0x00007700ff0477ac */ /* 0x000e220008000800 */
[----:B------:R-:W-:Y:S01]  /*0b00*/  DADD R8, R16, -R6 ;  /* 0x0000000010087229 */ /* 0x000fe20000000806 */
[----:B------:R-:W-:Y:S05]  /*0b10*/  BSSY.RECONVERGENT B0, `(.L_x_4) ;  /* 0x0000151000007945 */ /* 0x000fea0003800200 */
[----:B------:R-:W1:Y:S01]  /*0b20*/  F2F.F32.F64 R15, R8 ;  /* 0x00000008000f7310 */ /* 0x000e620000301000 */
[----:B0-----:R-:W-:-:S04]  /*0b30*/  I2FP.F32.S32 R6, UR4 ;  /* 0x0000000400067c45 */ /* 0x001fc80008201400 */
[----:B-1----:R-:W-:Y:S02]  /*0b40*/  FSETP.GE.AND P0, PT, R15, R6, PT ;  /* 0x000000060f00720b */ /* 0x002fe40003f06000 */
[----:B------:R-:W-:-:S11]  /*0b50*/  MOV R6, 0x3f800000 ;  /* 0x3f80000000067802 */ /* 0x000fd60000000f00 */
[----:B------:R-:W-:Y:S05]  /*0b60*/  @!P0 BRA `(.L_x_5) ;  /* 0x0000000c00b48947 */ /* 0x000fea0003800000 */
[----:B------:R-:W-:Y:S01]  /*0b70*/  DADD R8, R16, -4 ;  /* 0xc010000010087429 */ /* 0x000fe20000000000 */
[----:B------:R-:W-:Y:S01]  /*0b80*/  IMAD.MOV.U32 R6, RZ, RZ, 0x1 ;  /* 0x00000001ff067424 */ /* 0x000fe200078e00ff */
[----:B------:R-:W0:Y:S01]  /*0b90*/  F2F.F64.F32 R14, R15 ;  /* 0x0000000f000e7310 */ /* 0x000e220000201800 */
[----:B------:R-:W-:Y:S07]  /*0ba0*/  BSSY.RECONVERGENT B1, `(.L_x_6) ;  /* 0x0000017000017945 */ /* 0x000fee0003800200 */
[----:B------:R-:W1:Y:S02]  /*0bb0*/  MUFU.RCP64H R7, R9 ;  /* 0x0000000900077308 */ /* 0x000e640000001800 */
[----:B-1----:R-:W-:-:S08]  /*0bc0*/  DFMA R10, -R8, R6, 1 ;  /* 0x3ff00000080a742b */ /* 0x002fd00000000106 */
[----:B------:R-:W-:-:S08]  /*0bd0*/  DFMA R10, R10, R10, R10 ;  /* 0x0000000a0a0a722b */ /* 0x000fd0000000000a */
[----:B------:R-:W-:Y:S02]  /*0be0*/  DFMA R6, R6, R10, R6 ;  /* 0x0000000a0606722b */ /* 0x000fe40000000006 */
[----:B0-----:R-:W-:-:S06]  /*0bf0*/  DADD R10, R14, -4 ;  /* 0xc01000000e0a7429 */ /* 0x001fcc0000000000 */
[----:B------:R-:W-:Y:S02]  /*0c00*/  DFMA R12, -R8, R6, 1 ;  /* 0x3ff00000080c742b */ /* 0x000fe40000000106 */
[----:B------:R-:W-:-:S06]  /*0c10*/  DMUL R10, R18, R10 ;  /* 0x0000000a120a7228 */ /* 0x000fcc0000000000 */
[----:B------:R-:W-:-:S04]  /*0c20*/  DFMA R6, R6, R12, R6 ;  /* 0x0000000c0606722b */ /* 0x000fc80000000006 */
[----:B------:R-:W-:-:S04]  /*0c30*/  FSETP.GEU.AND P1, PT, |R11|, 6.5827683646048100446e-37, PT ;  /* 0x036000000b00780b */ /* 0x000fc80003f2e200 */
[----:B------:R-:W-:-:S08]  /*0c40*/  DMUL R12, R10, R6 ;  /* 0x000000060a0c7228 */ /* 0x000fd00000000000 */
[----:B------:R-:W-:-:S08]  /*0c50*/  DFMA R18, -R8, R12, R10 ;  /* 0x0000000c0812722b */ /* 0x000fd0000000010a */
[----:B------:R-:W-:Y:S01]  /*0c60*/  DFMA R6, R6, R18, R12 ;  /* 0x000000120606722b */ /* 0x000fe2000000000c */
[----:B------:R-:W-:-:S09]  /*0c70*/  IMAD.MOV.U32 R18, RZ, RZ, 0x3f800000 ;  /* 0x3f800000ff127424 */ /* 0x000fd200078e00ff */
[----:B------:R-:W-:-:S05]  /*0c80*/  FFMA R12, RZ, R9, R7 ;  /* 0x00000009ff0c7223 */ /* 0x000fca0000000007 */
[----:B------:R-:W-:-:S13]  /*0c90*/  FSETP.GT.AND P0, PT, |R12|, 1.469367938527859385e-39, PT ;  /* 0x001000000c00780b */ /* 0x000fda0003f04200 */
[----:B------:R-:W-:Y:S05]  /*0ca0*/  @P0 BRA P1, `(.L_x_7) ;  /* 0x0000000000180947 */ /* 0x000fea0000800000 */
[----:B------:R-:W-:Y:S01]  /*0cb0*/  MOV R12, R10 ;  /* 0x0000000a000c7202 */ /* 0x000fe20000000f00 */
[----:B------:R-:W-:Y:S01]  /*0cc0*/  IMAD.MOV.U32 R13, RZ, RZ, R11 ;  /* 0x000000ffff0d7224 */ /* 0x000fe200078e000b */
[----:B------:R-:W-:-:S07]  /*0cd0*/  MOV R6, 0xcf0 ;  /* 0x00000cf000067802 */ /* 0x000fce0000000f00 */
[----:B------:R-:W-:Y:S05]  /*0ce0*/  CALL.REL.NOINC `($__internal_0_$__cuda_sm20_div_rn_f64_full) ;  /* 0x0000001000d87944 */ /* 0x000fea0003c00000 */
[----:B------:R-:W-:Y:S01]  /*0cf0*/  MOV R6, R24 ;  /* 0x0000001800067202 */ /* 0x000fe20000000f00 */
[----:B------:R-:W-:-:S07]  /*0d00*/  IMAD.MOV.U32 R7, RZ, RZ, R25 ;  /* 0x000000ffff077224 */ /* 0x000fce00078e0019 */
.L_x_7:
[----:B------:R-:W-:Y:S05]  /*0d10*/  BSYNC.RECONVERGENT B1 ;  /* 0x0000000000017941 */ /* 0x000fea0003800200 */
.L_x_6:
[----:B------:R-:W0:Y:S01]  /*0d20*/  MUFU.RCP64H R9, R15 ;  /* 0x0000000f00097308 */ /* 0x000e220000001800 */
[----:B------:R-:W-:Y:S01]  /*0d30*/  HFMA2 R8, -RZ, RZ, 0, 5.9604644775390625e-08 ;  /* 0x00000001ff087431 */ /* 0x000fe200000001ff */
[----:B------:R-:W-:Y:S05]  /*0d40*/  BSSY.RECONVERGENT B1, `(.L_x_8) ;  /* 0x0000017000017945 */ /* 0x000fea0003800200 */
[----:B0-----:R-:W-:-:S08]  /*0d50*/  DFMA R10, -R14, R8, 1 ;  /* 0x3ff000000e0a742b */ /* 0x001fd00000000108 */
[----:B------:R-:W-:-:S08]  /*0d60*/  DFMA R10, R10, R10, R10 ;  /* 0x0000000a0a0a722b */ /* 0x000fd0000000000a */
[----:B------:R-:W-:Y:S02]  /*0d70*/  DFMA R10, R8, R10, R8 ;  /* 0x0000000a080a722b */ /* 0x000fe40000000008 */
[----:B------:R-:W-:-:S06]  /*0d80*/  DADD R8, R14, -2 ;  /* 0xc00000000e087429 */ /* 0x000fcc0000000000 */
[----:B------:R-:W-:Y:S02]  /*0d90*/  DFMA R12, -R14, R10, 1 ;  /* 0x3ff000000e0c742b */ /* 0x000fe4000000010a */
[----:B------:R-:W-:-:S06]  /*0da0*/  DMUL R22, R8, R6 ;  /* 0x0000000608167228 */ /* 0x000fcc0000000000 */
[----:B------:R-:W-:-:S04]  /*0db0*/  DFMA R12, R10, R12, R10 ;  /* 0x0000000c0a0c722b */ /* 0x000fc8000000000a */
[----:B------:R-:W-:-:S04]  /*0dc0*/  FSETP.GEU.AND P1, PT, |R23|, 6.5827683646048100446e-37, PT ;  /* 0x036000001700780b */ /* 0x000fc80003f2e200 */
[----:B------:R-:W-:-:S08]  /*0dd0*/  DMUL R6, R22, R12 ;  /* 0x0000000c16067228 */ /* 0x000fd00000000000 */
[----:B------:R-:W-:-:S08]  /*0de0*/  DFMA R8, -R14, R6, R22 ;  /* 0x000000060e08722b */ /* 0x000fd00000000116 */
[----:B------:R-:W-:-:S10]  /*0df0*/  DFMA R6, R12, R8, R6 ;  /* 0x000000080c06722b */ /* 0x000fd40000000006 */
[----:B------:R-:W-:-:S05]  /*0e00*/  FFMA R8, RZ, R15, R7 ;  /* 0x0000000fff087223 */ /* 0x000fca0000000007 */
[----:B------:R-:W-:-:S13]  /*0e10*/  FSETP.GT.AND P0, PT, |R8|, 1.469367938527859385e-39, PT ;  /* 0x001000000800780b */ /* 0x000fda0003f04200 */
[----:B------:R-:W-:Y:S05]  /*0e20*/  @P0 BRA P1, `(.L_x_9) ;  /* 0x0000000000200947 */ /* 0x000fea0000800000 */
[----:B------:R-:W-:Y:S01]  /*0e30*/  IMAD.MOV.U32 R12, RZ, RZ, R22 ;  /* 0x000000ffff0c7224 */ /* 0x000fe200078e0016 */
[----:B------:R-:W-:Y:S01]  /*0e40*/  MOV R13, R23 ;  /* 0x00000017000d7202 */ /* 0x000fe20000000f00 */
[----:B------:R-:W-:Y:S01]  /*0e50*/  IMAD.MOV.U32 R8, RZ, RZ, R14 ;  /* 0x000000ffff087224 */ /* 0x000fe200078e000e */
[----:B------:R-:W-:Y:S02]  /*0e60*/  MOV R9, R15 ;  /* 0x0000000f00097202 */ /* 0x000fe40000000f00 */
[----:B------:R-:W-:-:S07]  /*0e70*/  MOV R6, 0xe90 ;  /* 0x00000e9000067802 */ /* 0x000fce0000000f00 */
[----:B------:R-:W-:Y:S05]  /*0e80*/  CALL.REL.NOINC `($__internal_0_$__cuda_sm20_div_rn_f64_full) ;  /* 0x0000001000707944 */ /* 0x000fea0003c00000 */
[----:B------:R-:W-:Y:S01]  /*0e90*/  IMAD.MOV.U32 R6, RZ, RZ, R24 ;  /* 0x000000ffff067224 */ /* 0x000fe200078e0018 */
[----:B------:R-:W-:-:S07]  /*0ea0*/  MOV R7, R25 ;  /* 0x0000001900077202 */ /* 0x000fce0000000f00 */
.L_x_9:
[----:B------:R-:W-:Y:S05]  /*0eb0*/  BSYNC.RECONVERGENT B1 ;  /* 0x0000000000017941 */ /* 0x000fea0003800200 */
.L_x_8:
[C---:B------:R-:W-:Y:S01]  /*0ec0*/  DADD R8, R16.reuse, -2 ;  /* 0xc000000010087429 */ /* 0x040fe20000000000 */
[----:B------:R-:W-:Y:S01]  /*0ed0*/  IMAD.MOV.U32 R10, RZ, RZ, 0x1 ;  /* 0x00000001ff0a7424 */ /* 0x000fe200078e00ff */
[----:B------:R-:W-:Y:S01]  /*0ee0*/  DMUL R16, R16, R6 ;  /* 0x0000000610107228 */ /* 0x000fe20000000000 */
[----:B------:R-:W-:Y:S03]  /*0ef0*/  BSSY.RECONVERGENT B1, `(.L_x_10) ;  /* 0x0000014000017945 */ /* 0x000fe60003800200 */
[----:B------:R-:W0:Y:S06]  /*0f00*/  MUFU.RCP64H R11, R9 ;  /* 0x00000009000b7308 */ /* 0x000e2c0000001800 */
[----:B------:R-:W-:Y:S01]  /*0f10*/  FSETP.GEU.AND P1, PT, |R17|, 6.5827683646048100446e-37, PT ;  /* 0x036000001100780b */ /* 0x000fe20003f2e200 */
[----:B0-----:R-:W-:-:S08]  /*0f20*/  DFMA R12, -R8, R10, 1 ;  /* 0x3ff00000080c742b */ /* 0x001fd0000000010a */
[----:B------:R-:W-:-:S08]  /*0f30*/  DFMA R12, R12, R12, R12 ;  /* 0x0000000c0c0c722b */ /* 0x000fd0000000000c */
[----:B------:R-:W-:-:S08]  /*0f40*/  DFMA R12, R10, R12, R10 ;  /* 0x0000000c0a0c722b */ /* 0x000fd0000000000a */
[----:B------:R-:W-:-:S08]  /*0f50*/  DFMA R10, -R8, R12, 1 ;  /* 0x3ff00000080a742b */ /* 0x000fd0000000010c */
[----:B------:R-:W-:-:S08]  /*0f60*/  DFMA R10, R12, R10, R12 ;  /* 0x0000000a0c0a722b */ /* 0x000fd0000000000c */
[----:B------:R-:W-:-:S08]  /*0f70*/  DMUL R6, R16, R10 ;  /* 0x0000000a10067228 */ /* 0x000fd00000000000 */
[----:B------:R-:W-:-:S08]  /*0f80*/  DFMA R12, -R8, R6, R16 ;  /* 0x00000006080c722b */ /* 0x000fd00000000110 */
[----:B------:R-:W-:-:S10]  /*0f90*/  DFMA R6, R10, R12, R6 ;  /* 0x0000000c0a06722b */ /* 0x000fd40000000006 */
        /* <DEDUP_REMOVED lines=9> */
.L_x_11:
[----:B------:R-:W-:Y:S05]  /*1030*/  BSYNC.RECONVERGENT B1 ;  /* 0x0000000000017941 */ /* 0x000fea0003800200 */
.L_x_10:
[----:B------:R-:W0:Y:S01]  /*1040*/  F2F.F32.F64 R6, R6 ;  /* 0x0000000600067310 */ /* 0x000e220000301000 */
[----:B------:R-:W-:Y:S01]  /*1050*/  BSSY.RECONVERGENT B1, `(.L_x_12) ;  /* 0x000000c000017945 */ /* 0x000fe20003800200 */
[----:B0-----:R-:W-:-:S06]  /*1060*/  IADD3 R8, PT, PT, R6, -0xd000000, RZ ;  /* 0xf300000006087810 */ /* 0x001fcc0007ffe0ff */
[----:B------:R0:W1:Y:S01]  /*1070*/  MUFU.RSQ R11, R6 ;  /* 0x00000006000b7308 */ /* 0x0000620000001400 */
[----:B------:R-:W-:-:S13]  /*1080*/  ISETP.GT.U32.AND P0, PT, R8, 0x727fffff, PT ;  /* 0x727fffff0800780c */ /* 0x000fda0003f04070 */
[----:B0-----:R-:W-:Y:S05]  /*1090*/  @!P0 BRA `(.L_x_13) ;  /* 0x00000000000c8947 */ /* 0x001fea0003800000 */
[----:B------:R-:W-:-:S07]  /*10a0*/  MOV R12, 0x10c0 ;  /* 0x000010c0000c7802 */ /* 0x000fce0000000f00 */
[----:B-1----:R-:W-:Y:S05]  /*10b0*/  CALL.REL.NOINC `($__internal_1_$__cuda_sm20_sqrt_rn_f32_slowpath) ;  /* 0x00000014004c7944 */ /* 0x002fea0003c00000 */
[----:B------:R-:W-:Y:S05]  /*10c0*/  BRA `(.L_x_14) ;  /* 0x0000000000107947 */ /* 0x000fea0003800000 */
.L_x_13:
[----:B-1----:R-:W-:Y:S01]  /*10d0*/  FMUL.FTZ R9, R6, R11 ;  /* 0x0000000b06097220 */ /* 0x002fe20000410000 */
[----:B------:R-:W-:-:S03]  /*10e0*/  FMUL.FTZ R7, R11, 0.5 ;  /* 0x3f0000000b077820 */ /* 0x000fc60000410000 */
[----:B------:R-:W-:-:S04]  /*10f0*/  FFMA R6, -R9, R9, R6 ;  /* 0x0000000909067223 */ /* 0x000fc80000000106 */
[----:B------:R-:W-:-:S07]  /*1100*/  FFMA R9, R6, R7, R9 ;  /* 0x0000000706097223 */ /* 0x000fce0000000009 */
.L_x_14:
[----:B------:R-:W-:Y:S05]  /*1110*/  BSYNC.RECONVERGENT B1 ;  /* 0x0000000000017941 */ /* 0x000fea0003800200 */
.L_x_12:
[----:B------:R-:W0:Y:S01]  /*1120*/  LDC.64 R6, c[0x0][0x3a8] ;  /* 0x0000ea00ff067b82 */ /* 0x000e220000000a00 */
[----:B------:R-:W-:Y:S02]  /*1130*/  IMAD.MOV.U32 R16, RZ, RZ, 0x3a2c32e4 ;  /* 0x3a2c32e4ff107424 */ /* 0x000fe400078e00ff */
[C---:B0-----:R-:W-:Y:S01]  /*1140*/  FMUL R8, |R7|.reuse, 16777216 ;  /* 0x4b80000007087820 */ /* 0x041fe20000400200 */
[----:B------:R-:W-:-:S04]  /*1150*/  FSETP.GEU.AND P0, PT, |R7|, 1.175494350822287508e-38, PT ;  /* 0x008000000700780b */ /* 0x000fc80003f0e200 */
[----:B------:R-:W-:-:S05]  /*1160*/  FSEL R8, R8, |R7|, !P0 ;  /* 0x4000000708087208 */ /* 0x000fca0004000000 */
[----:B------:R-:W-:-:S05]  /*1170*/  VIADD R10, R8, 0xc0cafb0d ;  /* 0xc0cafb0d080a7836 */ /* 0x000fca0000000000 */
[----:B------:R-:W-:-:S04]  /*1180*/  LOP3.LUT R11, R10, 0xff800000, RZ, 0xc0, !PT ;  /* 0xff8000000a0b7812 */ /* 0x000fc800078ec0ff */
[-C--:B------:R-:W-:Y:S02]  /*1190*/  IADD3 R8, PT, PT, R8, -R11.reuse, RZ ;  /* 0x8000000b08087210 */ /* 0x080fe40007ffe0ff */
[----:B------:R-:W-:-:S03]  /*11a0*/  I2FP.F32.S32 R11, R11 ;  /* 0x0000000b000b7245 */ /* 0x000fc60000201400 */
[C---:B------:R-:W-:Y:S01]  /*11b0*/  FADD R12, R8.reuse, 1 ;  /* 0x3f800000080c7421 */ /* 0x040fe20000000000 */
[----:B------:R-:W-:Y:S01]  /*11c0*/  FADD R10, R8, -1 ;  /* 0xbf800000080a7421 */ /* 0x000fe20000000000 */
[----:B------:R-:W-:-:S03]  /*11d0*/  FSEL R8, RZ, -24, P0 ;  /* 0xc1c00000ff087808 */ /* 0x000fc60000000000 */
[----:B------:R-:W-:Y:S01]  /*11e0*/  FADD R13, R10, R10 ;  /* 0x0000000a0a0d7221 */ /* 0x000fe20000000000 */
[----:B------:R-:W0:Y:S01]  /*11f0*/  MUFU.RCP R12, R12 ;  /* 0x0000000c000c7308 */ /* 0x000e220000001000 */
[----:B------:R-:W-:Y:S02]  /*1200*/  FFMA R8, R11, 1.1920928955078125e-07, R8 ;  /* 0x340000000b087823 */ /* 0x000fe40000000008 */
[----:B0-----:R-:W-:-:S04]  /*1210*/  FMUL R13, R12, R13 ;  /* 0x0000000d0c0d7220 */ /* 0x001fc80000400000 */
[----:B------:R-:W-:Y:S01]  /*1220*/  FADD R14, R10, -R13 ;  /* 0x8000000d0a0e7221 */ /* 0x000fe20000000000 */
[CC--:B------:R-:W-:Y:S01]  /*1230*/  FMUL R11, R13.reuse, R13.reuse ;  /* 0x0000000d0d0b7220 */ /* 0x0c0fe20000400000 */
[----:B------:R-:W-:Y:S02]  /*1240*/  FFMA R17, R13, 1.4426950216293334961, R8 ;  /* 0x3fb8aa3b0d117823 */ /* 0x000fe40000000008 */
[----:B------:R-:W-:Y:S01]  /*1250*/  FADD R15, R14, R14 ;  /* 0x0000000e0e0f7221 */ /* 0x000fe20000000000 */
[C---:B------:R-:W-:Y:S01]  /*1260*/  FFMA R14, R11.reuse, R16, 0.0032181653659790754318 ;  /* 0x3b52e7db0b0e7423 */ /* 0x040fe20000000010 */
[----:B------:R-:W-:Y:S01]  /*1270*/  FADD R8, R8, -R17 ;  /* 0x8000001108087221 */ /* 0x000fe20000000000 */
[----:B------:R-:W0:Y:S01]  /*1280*/  LDC R16, c[0x0][0x3a4] ;  /* 0x0000e900ff107b82 */ /* 0x000e220000000800 */
[----:B------:R-:W-:Y:S01]  /*1290*/  FFMA R15, R10, -R13, R15 ;  /* 0x8000000d0a0f7223 */ /* 0x000fe2000000000f */
[----:B------:R-:W-:Y:S01]  /*12a0*/  FFMA R14, R11, R14, 0.018033718690276145935 ;  /* 0x3c93bb730b0e7423 */ /* 0x000fe2000000000e */
[----:B------:R-:W-:-:S02]  /*12b0*/  FFMA R8, R13, 1.4426950216293334961, R8 ;  /* 0x3fb8aa3b0d087823 */ /* 0x000fc40000000008 */
[----:B------:R-:W-:Y:S01]  /*12c0*/  FMUL R15, R12, R15 ;  /* 0x0000000f0c0f7220 */ /* 0x000fe20000400000 */
[----:B------:R-:W-:-:S03]  /*12d0*/  FFMA R14, R11, R14, 0.12022458761930465698 ;  /* 0x3df6384f0b0e7423 */ /* 0x000fc6000000000e */
[----:B------:R-:W-:Y:S01]  /*12e0*/  FFMA R8, R15, 1.4426950216293334961, R8 ;  /* 0x3fb8aa3b0f087823 */ /* 0x000fe20000000008 */
[----:B------:R-:W-:-:S03]  /*12f0*/  FMUL R14, R11, R14 ;  /* 0x0000000e0b0e7220 */ /* 0x000fc60000400000 */
[----:B------:R-:W-:Y:S01]  /*1300*/  FFMA R8, R13, 1.9251366722983220825e-08, R8 ;  /* 0x32a55e340d087823 */ /* 0x000fe20000000008 */
[----:B------:R-:W-:-:S04]  /*1310*/  FMUL R10, R14, 3 ;  /* 0x404000000e0a7820 */ /* 0x000fc80000400000 */
[----:B------:R-:W-:-:S04]  /*1320*/  FFMA R15, R15, R10, R8 ;  /* 0x0000000a0f0f7223 */ /* 0x000fc80000000008 */
[----:B------:R-:W-:Y:S01]  /*1330*/  FFMA R14, R13, R14, R15 ;  /* 0x0000000e0d0e7223 */ /* 0x000fe2000000000f */
[----:B------:R-:W-:-:S03]  /*1340*/  HFMA2 R15, -RZ, RZ, 0.64013671875, -15.109375 ;  /* 0x391fcb8eff0f7431 */ /* 0x000fc600000001ff */
[----:B------:R-:W-:-:S04]  /*1350*/  FADD R11, R17, R14 ;  /* 0x0000000e110b7221 */ /* 0x000fc80000000000 */
[----:B------:R-:W-:Y:S01]  /*1360*/  FMUL R13, R4, R11 ;  /* 0x0000000b040d7220 */ /* 0x000fe20000400000 */
[----:B------:R-:W-:-:S03]  /*1370*/  FADD R17, -R17, R11 ;  /* 0x0000000b11117221 */ /* 0x000fc60000000100 */
[----:B------:R-:W1:Y:S01]  /*1380*/  FRND R10, R13 ;  /* 0x0000000d000a7307 */ /* 0x000e620000201000 */
[----:B------:R-:W-:Y:S01]  /*1390*/  FADD R17, R14, -R17 ;  /* 0x800000110e117221 */ /* 0x000fe20000000000 */
[C---:B------:R-:W-:Y:S01]  /*13a0*/  FFMA R8, R4.reuse, R11, -R13 ;  /* 0x0000000b04087223 */ /* 0x040fe2000000080d */
[----:B------:R-:W-:Y:S01]  /*13b0*/  FSETP.GT.AND P1, PT, |R13|, 152, PT ;  /* 0x431800000d00780b */ /* 0x000fe20003f24200 */
[----:B------:R-:W-:Y:S01]  /*13c0*/  FMUL R14, R9, R6 ;  /* 0x00000006090e7220 */ /* 0x000fe20000400000 */
[C---:B------:R-:W-:Y:S01]  /*13d0*/  FSETP.GEU.AND P2, PT, R13.reuse, RZ, PT ;  /* 0x000000ff0d00720b */ /* 0x040fe20003f4e000 */
[----:B------:R-:W-:Y:S02]  /*13e0*/  FFMA R8, R4, R17, R8 ;  /* 0x0000001104087223 */ /* 0x000fe40000000008 */
[----:B------:R-:W2:Y:S01]  /*13f0*/  F2I.NTZ R12, R13 ;  /* 0x0000000d000c7305 */ /* 0x000ea20000203100 */
[----:B-1----:R-:W-:Y:S01]  /*1400*/  FADD R11, R13, -R10 ;  /* 0x8000000a0d0b7221 */ /* 0x002fe20000000000 */
[----:B------:R-:W-:-:S03]  /*1410*/  FSETP.GT.AND P0, PT, R10, RZ, PT ;  /* 0x000000ff0a00720b */ /* 0x000fc60003f04000 */
[----:B------:R-:W-:-:S04]  /*1420*/  FADD R8, R8, R11 ;  /* 0x0000000b08087221 */ /* 0x000fc80000000000 */
[C---:B------:R-:W-:Y:S01]  /*1430*/  FFMA R11, R8.reuse, R15, 0.0013391353422775864601 ;  /* 0x3aaf85ed080b7423 */ /* 0x040fe2000000000f */
[----:B------:R-:W-:Y:S02]  /*1440*/  SEL R15, RZ, 0x83000000, P0 ;  /* 0x83000000ff0f7807 */ /* 0x000fe40000000000 */
[----:B------:R-:W-:Y:S01]  /*1450*/  FSETP.NEU.AND P0, PT, R7, 1, PT ;  /* 0x3f8000000700780b */ /* 0x000fe20003f0d000 */
[----:B------:R-:W-:-:S03]  /*1460*/  FFMA R11, R8, R11, 0.0096188392490148544312 ;  /* 0x3c1d9856080b7423 */ /* 0x000fc6000000000b */
[----:B0-----:R-:W-:Y:S01]  /*1470*/  ISETP.EQ.OR P0, PT, R16, RZ, !P0 ;  /* 0x000000ff1000720c */ /* 0x001fe20004702670 */
[----:B------:R-:W-:-:S04]  /*1480*/  FFMA R11, R8, R11, 0.055503588169813156128 ;  /* 0x3d6357bb080b7423 */ /* 0x000fc8000000000b */
[----:B------:R-:W-:-:S04]  /*1490*/  FFMA R11, R8, R11, 0.24022644758224487305 ;  /* 0x3e75fdec080b7423 */ /* 0x000fc8000000000b */
[----:B------:R-:W-:-:S04]  /*14a0*/  FFMA R11, R8, R11, 0.69314718246459960938 ;  /* 0x3f317218080b7423 */ /* 0x000fc8000000000b */
[----:B------:R-:W-:Y:S01]  /*14b0*/  FFMA R11, R8, R11, 1 ;  /* 0x3f800000080b7423 */ /* 0x000fe2000000000b */
[----:B------:R-:W-:Y:S01]  /*14c0*/  VIADD R8, R15, 0x7f000000 ;  /* 0x7f0000000f087836 */ /* 0x000fe20000000000 */
[----:B--2---:R-:W-:-:S03]  /*14d0*/  LEA R15, R12, -R15, 0x17 ;  /* 0x8000000f0c0f7211 */ /* 0x004fc600078eb8ff */
[----:B------:R-:W-:-:S04]  /*14e0*/  FMUL R8, R11, R8 ;  /* 0x000000080b087220 */ /* 0x000fc80000400000 */
[----:B------:R-:W-:Y:S01]  /*14f0*/  FMUL R8, R8, R15 ;  /* 0x0000000f08087220 */ /* 0x000fe20000400000 */
[----:B------:R-:W-:Y:S01]  /*1500*/  @P1 FSEL R8, RZ, +INF , !P2 ;  /* 0x7f800000ff081808 */ /* 0x000fe20005000000 */
[----:B------:R-:W-:Y:S06]  /*1510*/  @P0 BRA `(.L_x_15) ;  /* 0x0000000000500947 */ /* 0x000fec0003800000 */
        /* <DEDUP_REMOVED lines=13> */
.L_x_16:
[----:B------:R-:W-:Y:S02]  /*15f0*/  FSETP.NEU.AND P0, PT, |R4|, +INF , PT ;  /* 0x7f8000000400780b */ /* 0x000fe40003f0d200 */
[----:B------:R-:W-:-:S13]  /*1600*/  FSETP.EQ.AND P1, PT, R7, -1, PT ;  /* 0xbf8000000700780b */ /* 0x000fda0003f22000 */
[----:B------:R-:W-:Y:S05]  /*1610*/  @!P0 BRA P1, `(.L_x_15) ;  /* 0x0000000000108947 */ /* 0x000fea0000800000 */
[----:B------:R-:W-:Y:S01]  /*1620*/  FSETP.GEU.AND P0, PT, R7, RZ, PT ;  /* 0x000000ff0700720b */ /* 0x000fe20003f0e000 */
[----:B------:R-:W-:-:S12]  /*1630*/  IMAD.MOV.U32 R18, RZ, RZ, R8 ;  /* 0x000000ffff127224 */ /* 0x000fd800078e0008 */
[----:B------:R-:W-:-:S04]  /*1640*/  @!P0 FSETP.NEU.AND P1, PT, |R0|, 1, PT ;  /* 0x3f8000000000880b */ /* 0x000fc80003f2d200 */
[----:B------:R-:W-:-:S09]  /*1650*/  @!P0 FSEL R18, R8, -R8, P1 ;  /* 0x8000000808128208 */ /* 0x000fd20000800000 */
.L_x_15:
[----:B------:R-:W0:Y:S01]  /*1660*/  F2F.F64.F32 R8, R18 ;  /* 0x0000001200087310 */ /* 0x000e220000201800 */
[----:B------:R-:W-:Y:S01]  /*1670*/  MOV R6, 0x1 ;  /* 0x0000000100067802 */ /* 0x000fe20000000f00 */
[----:B------:R-:W-:Y:S06]  /*1680*/  BSSY.RECONVERGENT B1, `(.L_x_17) ;  /* 0x0000016000017945 */ /* 0x000fec0003800200 */
[----:B------:R-:W1:Y:S01]  /*1690*/  F2F.F64.F32 R14, R14 ;  /* 0x0000000e000e7310 */ /* 0x000e620000201800 */
[----:B0-----:R-:W-:-:S07]  /*16a0*/  DADD R8, -R8, 1 ;  /* 0x3ff0000008087429 */ /* 0x001fce0000000100 */
[----:B------:R-:W0:Y:S01]  /*16b0*/  MUFU.RCP64H R7, R9 ;  /* 0x0000000900077308 */ /* 0x000e220000001800 */
[----:B-1----:R-:W-:Y:S01]  /*16c0*/  FSETP.GEU.AND P1, PT, |R15|, 6.5827683646048100446e-37, PT ;  /* 0x036000000f00780b */ /* 0x002fe20003f2e200 */
        /* <DEDUP_REMOVED lines=11> */
[----:B------:R-:W-:Y:S01]  /*1780*/  IMAD.MOV.U32 R12, RZ, RZ, R14 ;  /* 0x000000ffff0c7224 */ /* 0x000fe200078e000e */
[----:B------:R-:W-:Y:S02]  /*1790*/  MOV R13, R15 ;  /* 0x0000000f000d7202 */ /* 0x000fe40000000f00 */
[----:B------:R-:W-:-:S07]  /*17a0*/  MOV R6, 0x17c0 ;  /* 0x000017c000067802 */ /* 0x000fce0000000f00 */
[----:B------:R-:W-:Y:S05]  /*17b0*/  CALL.REL.NOINC `($__internal_0_$__cuda_sm20_div_rn_f64_full) ;  /* 0x0000000800247944 */ /* 0x000fea0003c00000 */
[----:B------:R-:W-:Y:S01]  /*17c0*/  IMAD.MOV.U32 R6, RZ, RZ, R24 ;  /* 0x000000ffff067224 */ /* 0x000fe200078e0018 */
[----:B------:R-:W-:-:S07]  /*17d0*/  MOV R7, R25 ;  /* 0x0000001900077202 */ /* 0x000fce0000000f00 */
.L_x_18:
[----:B------:R-:W-:Y:S05]  /*17e0*/  BSYNC.RECONVERGENT B1 ;  /* 0x0000000000017941 */ /* 0x000fea0003800200 */
.L_x_17:
[----:B------:R-:W-:Y:S01]  /*17f0*/  VIADD R4, R3, 0xf3000000 ;  /* 0xf300000003047836 */ /* 0x000fe20000000000 */
[----:B------:R0:W1:Y:S01]  /*1800*/  MUFU.RSQ R0, R3 ;  /* 0x0000000300007308 */ /* 0x0000620000001400 */
[----:B------:R-:W-:Y:S03]  /*1810*/  BSSY.RECONVERGENT B1, `(.L_x_19) ;  /* 0x000000d000017945 */ /* 0x000fe60003800200 */
[----:B------:R-:W-:-:S04]  /*1820*/  ISETP.GT.U32.AND P0, PT, R4, 0x727fffff, PT ;  /* 0x727fffff0400780c */ /* 0x000fc80003f04070 */
[----:B------:R0:W2:Y:S09]  /*1830*/  F2F.F32.F64 R13, R6 ;  /* 0x00000006000d7310 */ /* 0x0000b20000301000 */
[----:B-1----:R-:W-:Y:S05]  /*1840*/  @!P0 BRA `(.L_x_20) ;  /* 0x0000000000148947 */ /* 0x002fea0003800000 */
[----:B0-----:R-:W-:Y:S02]  /*1850*/  MOV R6, R3 ;  /* 0x0000000300067202 */ /* 0x001fe40000000f00 */
[----:B------:R-:W-:-:S07]  /*1860*/  MOV R12, 0x1880 ;  /* 0x00001880000c7802 */ /* 0x000fce0000000f00 */
[----:B--2---:R-:W-:Y:S05]  /*1870*/  CALL.REL.NOINC `($__internal_1_$__cuda_sm20_sqrt_rn_f32_slowpath) ;  /* 0x0000000c005c7944 */ /* 0x004fea0003c00000 */
[----:B------:R-:W-:Y:S01]  /*1880*/  IMAD.MOV.U32 R0, RZ, RZ, R9 ;  /* 0x000000ffff007224 */ /* 0x000fe200078e0009 */
[----:B------:R-:W-:Y:S06]  /*1890*/  BRA `(.L_x_21) ;  /* 0x0000000000107947 */ /* 0x000fec0003800000 */
.L_x_20:
[----:B------:R-:W-:Y:S01]  /*18a0*/  FMUL.FTZ R4, R3, R0 ;  /* 0x0000000003047220 */ /* 0x000fe20000410000 */
[----:B------:R-:W-:-:S03]  /*18b0*/  FMUL.FTZ R0, R0, 0.5 ;  /* 0x3f00000000007820 */ /* 0x000fc60000410000 */
[----:B0-----:R-:W-:-:S04]  /*18c0*/  FFMA R3, -R4, R4, R3 ;  /* 0x0000000404037223 */ /* 0x001fc80000000103 */
[----:B------:R-:W-:-:S07]  /*18d0*/  FFMA R0, R3, R0, R4 ;  /* 0x0000000003007223 */ /* 0x000fce0000000004 */
.L_x_21:
[----:B------:R-:W-:Y:S05]  /*18e0*/  BSYNC.RECONVERGENT B1 ;  /* 0x0000000000017941 */ /* 0x000fea0003800200 */
.L_x_19:
[----:B------:R-:W0:Y:S01]  /*18f0*/  LDCU UR4, c[0x0][0x3b4] ;  /* 0x00007680ff0477ac */ /* 0x000e220008000800 */
[----:B------:R-:W-:Y:S01]  /*1900*/  BSSY.RECONVERGENT B1, `(.L_x_22) ;  /* 0x000000d000017945 */ /* 0x000fe20003800200 */
[----:B0-----:R-:W-:Y:S01]  /*1910*/  FADD R7, R0, UR4 ;  /* 0x0000000400077e21 */ /* 0x001fe20008000000 */
[----:B--2---:R-:W-:-:S03]  /*1920*/  FMUL R0, R2, R13 ;  /* 0x0000000d02007220 */ /* 0x004fc60000400000 */
[----:B------:R-:W0:Y:S08]  /*1930*/  MUFU.RCP R3, R7 ;  /* 0x0000000700037308 */ /* 0x000e300000001000 */
[----:B------:R-:W1:Y:S01]  /*1940*/  FCHK P0, R0, R7 ;  /* 0x0000000700007302 */ /* 0x000e620000000000 */
[----:B0-----:R-:W-:-:S04]  /*1950*/  FFMA R4, -R7, R3, 1 ;  /* 0x3f80000007047423 */ /* 0x001fc80000000103 */
[----:B------:R-:W-:-:S04]  /*1960*/  FFMA R3, R3, R4, R3 ;  /* 0x0000000403037223 */ /* 0x000fc80000000003 */
[----:B------:R-:W-:-:S04]  /*1970*/  FFMA R2, R0, R3, RZ ;  /* 0x0000000300027223 */ /* 0x000fc800000000ff */
[----:B------:R-:W-:-:S04]  /*1980*/  FFMA R4, -R7, R2, R0 ;  /* 0x0000000207047223 */ /* 0x000fc80000000100 */
[----:B------:R-:W-:Y:S01]  /*1990*/  FFMA R4, R3, R4, R2 ;  /* 0x0000000403047223 */ /* 0x000fe20000000002 */
[----:B-1----:R-:W-:Y:S06]  /*19a0*/  @!P0 BRA `(.L_x_23) ;  /* 0x0000000000088947 */ /* 0x002fec0003800000 */
[----:B------:R-:W-:-:S07]  /*19b0*/  MOV R2, 0x19d0 ;  /* 0x000019d000027802 */ /* 0x000fce0000000f00 */
[----:B------:R-:W-:Y:S05]  /*19c0*/  CALL.REL.NOINC `($__internal_2_$__cuda_sm3x_div_rn_noftz_f32_slowpath) ;  /* 0x0000000c00647944 */ /* 0x000fea0003c00000 */
.L_x_23:
[----:B------:R-:W-:Y:S05]  /*19d0*/  BSYNC.RECONVERGENT B1 ;  /* 0x0000000000017941 */ /* 0x000fea0003800200 */
.L_x_22:
[----:B------:R-:W0:Y:S02]  /*19e0*/  LDC.64 R2, c[0x0][0x380] ;  /* 0x0000e000ff027b82 */ /* 0x000e240000000a00 */
[----:B0-----:R-:W-:-:S05]  /*19f0*/  IMAD.WIDE R2, R5, 0x4, R2 ;  /* 0x0000000405027825 */ /* 0x001fca00078e0202 */
[----:B------:R-:W2:Y:S02]  /*1a00*/  LDG.E R5, desc[UR6][R2.64] ;  /* 0x0000000602057981 */ /* 0x000ea4000c1e1900 */
[----:B--2---:R-:W-:-:S05]  /*1a10*/  FADD R5, R5, -R4 ;  /* 0x8000000405057221 */ /* 0x004fca0000000000 */
[----:B------:R1:W-:Y:S01]  /*1a20*/  STG.E desc[UR6][R2.64], R5 ;  /* 0x0000000502007986 */ /* 0x0003e2000c101906 */
[----:B------:R-:W-:Y:S05]  /*1a30*/  BRA `(.L_x_24) ;  /* 0x0000000400787947 */ /* 0x000fea0003800000 */
.L_x_5:
[----:B------:R-:W0:Y:S01]  /*1a40*/  LDC R3, c[0x0][0x3ac] ;  /* 0x0000eb00ff037b82 */ /* 0x000e220000000800 */
[----:B------:R-:W-:Y:S01]  /*1a50*/  MOV R13, 0x3a2c32e4 ;  /* 0x3a2c32e4000d7802 */ /* 0x000fe20000000f00 */
[C---:B0-----:R-:W-:Y:S01]  /*1a60*/  FMUL R8, |R3|.reuse, 16777216 ;  /* 0x4b80000003087820 */ /* 0x041fe20000400200 */
[----:B------:R-:W-:-:S04]  /*1a70*/  FSETP.GEU.AND P0, PT, |R3|, 1.175494350822287508e-38, PT ;  /* 0x008000000300780b */ /* 0x000fc80003f0e200 */
[----:B------:R-:W-:-:S04]  /*1a80*/  FSEL R8, R8, |R3|, !P0 ;  /* 0x4000000308087208 */ /* 0x000fc80004000000 */
[----:B------:R-:W-:-:S04]  /*1a90*/  IADD3 R7, PT, PT, R8, -0x3f3504f3, RZ ;  /* 0xc0cafb0d08077810 */ /* 0x000fc80007ffe0ff */
[----:B------:R-:W-:Y:S02]  /*1aa0*/  LOP3.LUT R9, R7, 0xff800000, RZ, 0xc0, !PT ;  /* 0xff80000007097812 */ /* 0x000fe400078ec0ff */
[----:B------:R-:W-:-:S03]  /*1ab0*/  FSEL R7, RZ, -24, P0 ;  /* 0xc1c00000ff077808 */ /* 0x000fc60000000000 */
[----:B------:R-:W-:-:S04]  /*1ac0*/  IMAD.IADD R8, R8, 0x1, -R9 ;  /* 0x0000000108087824 */ /* 0x000fc800078e0a09 */
[C---:B------:R-:W-:Y:S01]  /*1ad0*/  FADD R11, R8.reuse, 1 ;  /* 0x3f800000080b7421 */ /* 0x040fe20000000000 */
[----:B------:R-:W-:Y:S01]  /*1ae0*/  FADD R10, R8, -1 ;  /* 0xbf800000080a7421 */ /* 0x000fe20000000000 */
[----:B------:R-:W-:-:S03]  /*1af0*/  I2FP.F32.S32 R8, R9 ;  /* 0x0000000900087245 */ /* 0x000fc60000201400 */
        /* <DEDUP_REMOVED lines=8> */
[----:B------:R-:W-:Y:S01]  /*1b80*/  FFMA R13, R8, R13, 0.0032181653659790754318 ;  /* 0x3b52e7db080d7423 */ /* 0x000fe2000000000d */
[----:B------:R-:W-:Y:S02]  /*1b90*/  FADD R7, R7, -R14 ;  /* 0x8000000e07077221 */ /* 0x000fe40000000000 */
        /* <DEDUP_REMOVED lines=11> */
[----:B------:R-:W-:-:S03]  /*1c50*/  IMAD.MOV.U32 R12, RZ, RZ, 0x391fcb8e ;  /* 0x391fcb8eff0c7424 */ /* 0x000fc600078e00ff */
[----:B------:R-:W-:-:S04]  /*1c60*/  FADD R7, R14, R13 ;  /* 0x0000000d0e077221 */ /* 0x000fc80000000000 */
[----:B------:R-:W-:Y:S01]  /*1c70*/  FMUL R9, R4, R7 ;  /* 0x0000000704097220 */ /* 0x000fe20000400000 */
[----:B------:R-:W-:-:S03]  /*1c80*/  FADD R14, -R14, R7 ;  /* 0x000000070e0e7221 */ /* 0x000fc60000000100 */
[----:B------:R-:W0:Y:S01]  /*1c90*/  FRND R10, R9 ;  /* 0x00000009000a7307 */ /* 0x000e220000201000 */
[----:B------:R-:W-:Y:S01]  /*1ca0*/  FADD R13, R13, -R14 ;  /* 0x8000000e0d0d7221 */ /* 0x000fe20000000000 */
[C---:B------:R-:W-:Y:S01]  /*1cb0*/  FFMA R8, R4.reuse, R7, -R9 ;  /* 0x0000000704087223 */ /* 0x040fe20000000809 */
[C---:B------:R-:W-:Y:S02]  /*1cc0*/  FSETP.GT.AND P1, PT, |R9|.reuse, 152, PT ;  /* 0x431800000900780b */ /* 0x040fe40003f24200 */
[C---:B------:R-:W-:Y:S01]  /*1cd0*/  FSETP.GEU.AND P2, PT, R9.reuse, RZ, PT ;  /* 0x000000ff0900720b */ /* 0x040fe20003f4e000 */
[----:B------:R-:W-:Y:S02]  /*1ce0*/  FFMA R8, R4, R13, R8 ;  /* 0x0000000d04087223 */ /* 0x000fe40000000008 */
[----:B------:R-:W1:Y:S01]  /*1cf0*/  LDC R13, c[0x0][0x3a4] ;  /* 0x0000e900ff0d7b82 */ /* 0x000e620000000800 */
[----:B0-----:R-:W-:Y:S01]  /*1d00*/  FADD R7, R9, -R10 ;  /* 0x8000000a09077221 */ /* 0x001fe20000000000 */
[----:B------:R-:W-:-:S03]  /*1d10*/  FSETP.GT.AND P0, PT, R10, RZ, PT ;  /* 0x000000ff0a00720b */ /* 0x000fc60003f04000 */
[----:B------:R-:W-:Y:S01]  /*1d20*/  FADD R7, R8, R7 ;  /* 0x0000000708077221 */ /* 0x000fe20000000000 */
[----:B------:R-:W-:Y:S01]  /*1d30*/  SEL R11, RZ, 0x83000000, P0 ;  /* 0x83000000ff0b7807 */ /* 0x000fe20000000000 */
[----:B------:R-:W0:Y:S01]  /*1d40*/  F2I.NTZ R8, R9 ;  /* 0x0000000900087305 */ /* 0x000e220000203100 */
[----:B------:R-:W-:Y:S01]  /*1d50*/  FSETP.NEU.AND P0, PT, R3, 1, PT ;  /* 0x3f8000000300780b */ /* 0x000fe20003f0d000 */
[----:B------:R-:W-:-:S04]  /*1d60*/  FFMA R12, R7, R12, 0.0013391353422775864601 ;  /* 0x3aaf85ed070c7423 */ /* 0x000fc8000000000c */
[----:B------:R-:W-:-:S04]  /*1d70*/  FFMA R12, R7, R12, 0.0096188392490148544312 ;  /* 0x3c1d9856070c7423 */ /* 0x000fc8000000000c */
[----:B------:R-:W-:Y:S01]  /*1d80*/  FFMA R12, R7, R12, 0.055503588169813156128 ;  /* 0x3d6357bb070c7423 */ /* 0x000fe2000000000c */
[----:B-1----:R-:W-:-:S03]  /*1d90*/  ISETP.EQ.OR P0, PT, R13, RZ, !P0 ;  /* 0x000000ff0d00720c */ /* 0x002fc60004702670 */
[----:B------:R-:W-:Y:S01]  /*1da0*/  FFMA R12, R7, R12, 0.24022644758224487305 ;  /* 0x3e75fdec070c7423 */ /* 0x000fe2000000000c */
[----:B0-----:R-:W-:-:S03]  /*1db0*/  IMAD R8, R8, 0x800000, -R11 ;  /* 0x0080000008087824 */ /* 0x001fc600078e0a0b */
[----:B------:R-:W-:-:S04]  /*1dc0*/  FFMA R12, R7, R12, 0.69314718246459960938 ;  /* 0x3f317218070c7423 */ /* 0x000fc8000000000c */
[----:B------:R-:W-:Y:S01]  /*1dd0*/  FFMA R12, R7, R12, 1 ;  /* 0x3f800000070c7423 */ /* 0x000fe2000000000c */
[----:B------:R-:W-:-:S05]  /*1de0*/  IADD3 R7, PT, PT, R11, 0x7f000000, RZ ;  /* 0x7f0000000b077810 */ /* 0x000fca0007ffe0ff */
        /* <DEDUP_REMOVED lines=17> */
.L_x_26:
[----:B------:R-:W-:Y:S02]  /*1f00*/  FSETP.NEU.AND P0, PT, |R4|, +INF , PT ;  /* 0x7f8000000400780b */ /* 0x000fe40003f0d200 */
[----:B------:R-:W-:-:S13]  /*1f10*/  FSETP.EQ.AND P1, PT, R3, -1, PT ;  /* 0xbf8000000300780b */ /* 0x000fda0003f22000 */
[----:B------:R-:W-:Y:S05]  /*1f20*/  @!P0 BRA P1, `(.L_x_25) ;  /* 0x0000000000108947 */ /* 0x000fea0000800000 */
[----:B------:R-:W-:Y:S02]  /*1f30*/  FSETP.GEU.AND P0, PT, R3, RZ, PT ;  /* 0x000000ff0300720b */ /* 0x000fe40003f0e000 */
[----:B------:R-:W-:-:S11]  /*1f40*/  MOV R6, R7 ;  /* 0x0000000700067202 */ /* 0x000fd60000000f00 */
[----:B------:R-:W-:-:S04]  /*1f50*/  @!P0 FSETP.NEU.AND P1, PT, |R0|, 1, PT ;  /* 0x3f8000000000880b */ /* 0x000fc80003f2d200 */
[----:B------:R-:W-:-:S09]  /*1f60*/  @!P0 FSEL R6, R7, -R7, P1 ;  /* 0x8000000707068208 */ /* 0x000fd20000800000 */
.L_x_25:
[----:B------:R-:W0:Y:S01]  /*1f70*/  LDC.64 R8, c[0x0][0x380] ;  /* 0x0000e000ff087b82 */ /* 0x000e220000000a00 */
[----:B------:R-:W1:Y:S01]  /*1f80*/  LDCU UR4, c[0x0][0x3a8] ;  /* 0x00007500ff0477ac */ /* 0x000e620008000800 */
[----:B0-----:R-:W-:-:S05]  /*1f90*/  IMAD.WIDE R10, R5, 0x4, R8 ;  /* 0x00000004050a7825 */ /* 0x001fca00078e0208 */
[----:B------:R-:W2:Y:S01]  /*1fa0*/  LDG.E R3, desc[UR6][R10.64] ;  /* 0x000000060a037981 */ /* 0x000ea2000c1e1900 */
[----:B------:R-:W0:Y:S08]  /*1fb0*/  F2F.F64.F32 R6, R6 ;  /* 0x0000000600067310 */ /* 0x000e300000201800 */
[----:B-1----:R-:W1:Y:S01]  /*1fc0*/  F2F.F64.F32 R8, UR4 ;  /* 0x0000000400087d10 */ /* 0x002e620008201800 */
[----:B0-----:R-:W-:-:S08]  /*1fd0*/  DADD R4, -R6, 1 ;  /* 0x3ff0000006047429 */ /* 0x001fd00000000100 */
[----:B-1----:R-:W-:-:S10]  /*1fe0*/  DMUL R4, R4, R8 ;  /* 0x0000000804047228 */ /* 0x002fd40000000000 */
[----:B------:R-:W2:Y:S02]  /*1ff0*/  F2F.F32.F64 R5, R4 ;  /* 0x0000000400057310 */ /* 0x000ea40000301000 */
[----:B--2---:R-:W-:-:S05]  /*2000*/  FFMA R3, -R2, R5, R3 ;  /* 0x0000000502037223 */ /* 0x004fca0000000103 */
[----:B------:R0:W-:Y:S02]  /*2010*/  STG.E desc[UR6][R10.64], R3 ;  /* 0x000000030a007986 */ /* 0x0001e4000c101906 */
.L_x_24:
[----:B------:R-:W-:Y:S05]  /*2020*/  BSYNC.RECONVERGENT B0 ;  /* 0x0000000000007941 */ /* 0x000fea0003800200 */
.L_x_4:
[----:B------:R-:W-:Y:S01]  /*2030*/  STG.E desc[UR6][R20.64], RZ ;  /* 0x000000ff14007986 */ /* 0x000fe2000c101906 */
[----:B------:R-:W-:Y:S05]  /*2040*/  EXIT ;  /* 0x000000000000794d */ /* 0x000fea0003800000 */
        .weak           $__internal_0_$__cuda_sm20_div_rn_f64_full
        .type           $__internal_0_$__cuda_sm20_div_rn_f64_full,@function
        .size           $__internal_0_$__cuda_sm20_div_rn_f64_full,($__internal_1_$__cuda_sm20_sqrt_rn_f32_slowpath - $__internal_0_$__cuda_sm20_div_rn_f64_full)
$__internal_0_$__cuda_sm20_div_rn_f64_full:
[----:B------:R-:W-:Y:S01]  /*2050*/  FSETP.GEU.AND P2, PT, |R13|, 1.469367938527859385e-39, PT ;  /* 0x001000000d00780b */ /* 0x000fe20003f4e200 */
[----:B------:R-:W-:Y:S01]  /*2060*/  IMAD.MOV.U32 R26, RZ, RZ, 0x1 ;  /* 0x00000001ff1a7424 */ /* 0x000fe200078e00ff */
[C---:B------:R-:W-:Y:S01]  /*2070*/  FSETP.GEU.AND P0, PT, |R9|.reuse, 1.469367938527859385e-39, PT ;  /* 0x001000000900780b */ /* 0x040fe20003f0e200 */
[----:B------:R-:W-:Y:S01]  /*2080*/  BSSY.RECONVERGENT B2, `(.L_x_27) ;  /* 0x0000054000027945 */ /* 0x000fe20003800200 */
[----:B------:R-:W-:Y:S02]  /*2090*/  LOP3.LUT R10, R9, 0x800fffff, RZ, 0xc0, !PT ;  /* 0x800fffff090a7812 */ /* 0x000fe400078ec0ff */
[----:B------:R-:W-:Y:S02]  /*20a0*/  LOP3.LUT R7, R13, 0x7ff00000, RZ, 0xc0, !PT ;  /* 0x7ff000000d077812 */ /* 0x000fe400078ec0ff */
[----:B------:R-:W-:Y:S01]  /*20b0*/  LOP3.LUT R11, R10, 0x3ff00000, RZ, 0xfc, !PT ;  /* 0x3ff000000a0b7812 */ /* 0x000fe200078efcff */
[----:B------:R-:W-:Y:S01]  /*20c0*/  IMAD.MOV.U32 R10, RZ, RZ, R8 ;  /* 0x000000ffff0a7224 */ /* 0x000fe200078e0008 */
[----:B------:R-:W-:-:S02]  /*20d0*/  LOP3.LUT R32, R9, 0x7ff00000, RZ, 0xc0, !PT ;  /* 0x7ff0000009207812 */ /* 0x000fc400078ec0ff */
[----:B------:R-:W-:Y:S02]  /*20e0*/  MOV R30, 0x1ca00000 ;  /* 0x1ca00000001e7802 */ /* 0x000fe40000000f00 */
[----:B------:R-:W-:Y:S01]  /*20f0*/  @!P2 LOP3.LUT R22, R9, 0x7ff00000, RZ, 0xc0, !PT ;  /* 0x7ff000000916a812 */ /* 0x000fe200078ec0ff */
[----:B------:R-:W-:Y:S01]  /*2100*/  @!P0 DMUL R10, R8, 8.98846567431157953865e+307 ;  /* 0x7fe00000080a8828 */ /* 0x000fe20000000000 */
[C---:B------:R-:W-:Y:S02]  /*2110*/  ISETP.GE.U32.AND P1, PT, R7.reuse, R32, PT ;  /* 0x000000200700720c */ /* 0x040fe40003f26070 */
[----:B------:R-:W-:Y:S01]  /*2120*/  @!P2 ISETP.GE.U32.AND P3, PT, R7, R22, PT ;  /* 0x000000160700a20c */ /* 0x000fe20003f66070 */
[----:B------:R-:W-:Y:S01]  /*2130*/  IMAD.MOV.U32 R22, RZ, RZ, R12 ;  /* 0x000000ffff167224 */ /* 0x000fe200078e000c */
[C---:B------:R-:W-:Y:S01]  /*2140*/  SEL R23, R30.reuse, 0x63400000, !P1 ;  /* 0x634000001e177807 */ /* 0x040fe20004800000 */
[----:B------:R-:W0:Y:S01]  /*2150*/  MUFU.RCP64H R27, R11 ;  /* 0x0000000b001b7308 */ /* 0x000e220000001800 */
[----:B------:R-:W-:-:S02]  /*2160*/  @!P2 SEL R25, R30, 0x63400000, !P3 ;  /* 0x634000001e19a807 */ /* 0x000fc40005800000 */
[--C-:B------:R-:W-:Y:S02]  /*2170*/  LOP3.LUT R23, R23, 0x800fffff, R13.reuse, 0xf8, !PT ;  /* 0x800fffff17177812 */ /* 0x100fe400078ef80d */
[----:B------:R-:W-:Y:S02]  /*2180*/  @!P2 LOP3.LUT R25, R25, 0x80000000, R13, 0xf8, !PT ;  /* 0x800000001919a812 */ /* 0x000fe400078ef80d */
[----:B------:R-:W-:Y:S02]  /*2190*/  @!P2 MOV R24, RZ ;  /* 0x000000ff0018a202 */ /* 0x000fe40000000f00 */
[----:B------:R-:W-:Y:S02]  /*21a0*/  @!P2 LOP3.LUT R25, R25, 0x100000, RZ, 0xfc, !PT ;  /* 0x001000001919a812 */ /* 0x000fe400078efcff */
[----:B------:R-:W-:-:S04]  /*21b0*/  @!P0 LOP3.LUT R32, R11, 0x7ff00000, RZ, 0xc0, !PT ;  /* 0x7ff000000b208812 */ /* 0x000fc800078ec0ff */
[----:B------:R-:W-:Y:S02]  /*21c0*/  @!P2 DFMA R22, R22, 2, -R24 ;  /* 0x400000001616a82b */ /* 0x000fe40000000818 */
[----:B0-----:R-:W-:-:S08]  /*21d0*/  DFMA R24, R26, -R10, 1 ;  /* 0x3ff000001a18742b */ /* 0x001fd0000000080a */
[----:B------:R-:W-:-:S08]  /*21e0*/  DFMA R24, R24, R24, R24 ;  /* 0x000000181818722b */ /* 0x000fd00000000018 */
[----:B------:R-:W-:-:S08]  /*21f0*/  DFMA R24, R26, R24, R26 ;  /* 0x000000181a18722b */ /* 0x000fd0000000001a */
[----:B------:R-:W-:-:S08]  /*2200*/  DFMA R26, R24, -R10, 1 ;  /* 0x3ff00000181a742b */ /* 0x000fd0000000080a */
[----:B------:R-:W-:-:S08]  /*2210*/  DFMA R24, R24, R26, R24 ;  /* 0x0000001a1818722b */ /* 0x000fd00000000018 */
[----:B------:R-:W-:-:S08]  /*2220*/  DMUL R26, R24, R22 ;  /* 0x00000016181a7228 */ /* 0x000fd00000000000 */
[----:B------:R-:W-:-:S08]  /*2230*/  DFMA R28, R26, -R10, R22 ;  /* 0x8000000a1a1c722b */ /* 0x000fd00000000016 */
[----:B------:R-:W-:Y:S01]  /*2240*/  DFMA R28, R24, R28, R26 ;  /* 0x0000001c181c722b */ /* 0x000fe2000000001a */
[----:B------:R-:W-:Y:S02]  /*2250*/  MOV R27, R7 ;  /* 0x00000007001b7202 */ /* 0x000fe40000000f00 */
[----:B------:R-:W-:-:S05]  /*2260*/  @!P2 LOP3.LUT R27, R23, 0x7ff00000, RZ, 0xc0, !PT ;  /* 0x7ff00000171ba812 */ /* 0x000fca00078ec0ff */
[----:B------:R-:W-:-:S05]  /*2270*/  VIADD R24, R27, 0xffffffff ;  /* 0xffffffff1b187836 */ /* 0x000fca0000000000 */
[----:B------:R-:W-:Y:S02]  /*2280*/  ISETP.GT.U32.AND P0, PT, R24, 0x7feffffe, PT ;  /* 0x7feffffe1800780c */ /* 0x000fe40003f04070 */
[----:B------:R-:W-:-:S04]  /*2290*/  IADD3 R24, PT, PT, R32, -0x1, RZ ;  /* 0xffffffff20187810 */ /* 0x000fc80007ffe0ff */
[----:B------:R-:W-:-:S13]  /*22a0*/  ISETP.GT.U32.OR P0, PT, R24, 0x7feffffe, P0 ;  /* 0x7feffffe1800780c */ /* 0x000fda0000704470 */
[----:B------:R-:W-:Y:S05]  /*22b0*/  @P0 BRA `(.L_x_28) ;  /* 0x00000000006c0947 */ /* 0x000fea0003800000 */
[----:B------:R-:W-:-:S04]  /*22c0*/  LOP3.LUT R24, R9, 0x7ff00000, RZ, 0xc0, !PT ;  /* 0x7ff0000009187812 */ /* 0x000fc800078ec0ff */
[CC--:B------:R-:W-:Y:S02]  /*22d0*/  VIADDMNMX R12, R7.reuse, -R24.reuse, 0xb9600000, !PT ;  /* 0xb9600000070c7446 */ /* 0x0c0fe40007800918 */
[----:B------:R-:W-:Y:S02]  /*22e0*/  ISETP.GE.U32.AND P0, PT, R7, R24, PT ;  /* 0x000000180700720c */ /* 0x000fe40003f06070 */
[----:B------:R-:W-:Y:S01]  /*22f0*/  VIMNMX R7, PT, PT, R12, 0x46a00000, PT ;  /* 0x46a000000c077848 */ /* 0x000fe20003fe0100 */
[----:B------:R-:W-:Y:S01]  /*2300*/  IMAD.MOV.U32 R12, RZ, RZ, RZ ;  /* 0x000000ffff0c7224 */ /* 0x000fe200078e00ff */
[----:B------:R-:W-:-:S05]  /*2310*/  SEL R30, R30, 0x63400000, !P0 ;  /* 0x634000001e1e7807 */ /* 0x000fca0004000000 */
[----:B------:R-:W-:-:S05]  /*2320*/  IMAD.IADD R7, R7, 0x1, -R30 ;  /* 0x0000000107077824 */ /* 0x000fca00078e0a1e */
[----:B------:R-:W-:-:S06]  /*2330*/  IADD3 R13, PT, PT, R7, 0x7fe00000, RZ ;  /* 0x7fe00000070d7810 */ /* 0x000fcc0007ffe0ff */
[----:B------:R-:W-:-:S10]  /*2340*/  DMUL R24, R28, R12 ;  /* 0x0000000c1c187228 */ /* 0x000fd40000000000 */
[----:B------:R-:W-:-:S13]  /*2350*/  FSETP.GTU.AND P0, PT, |R25|, 1.469367938527859385e-39, PT ;  /* 0x001000001900780b */ /* 0x000fda0003f0c200 */
[----:B------:R-:W-:Y:S05]  /*2360*/  @P0 BRA `(.L_x_29) ;  /* 0x0000000000940947 */ /* 0x000fea0003800000 */
[----:B------:R-:W-:Y:S01]  /*2370*/  DFMA R10, R28, -R10, R22 ;  /* 0x8000000a1c0a722b */ /* 0x000fe20000000016 */
[----:B------:R-:W-:-:S09]  /*2380*/  MOV R12, RZ ;  /* 0x000000ff000c7202 */ /* 0x000fd20000000f00 */
[C---:B------:R-:W-:Y:S02]  /*2390*/  FSETP.NEU.AND P0, PT, R11.reuse, RZ, PT ;  /* 0x000000ff0b00720b */ /* 0x040fe40003f0d000 */
[----:B------:R-:W-:-:S04]  /*23a0*/  LOP3.LUT R23, R11, 0x80000000, R9, 0x48, !PT ;  /* 0x800000000b177812 */ /* 0x000fc800078e4809 */
[----:B------:R-:W-:-:S07]  /*23b0*/  LOP3.LUT R13, R23, R13, RZ, 0xfc, !PT ;  /* 0x0000000d170d7212 */ /* 0x000fce00078efcff */
[----:B------:R-:W-:Y:S05]  /*23c0*/  @!P0 BRA `(.L_x_29) ;  /* 0x00000000007c8947 */ /* 0x000fea0003800000 */
[----:B------:R-:W-:Y:S01]  /*23d0*/  IMAD.MOV R9, RZ, RZ, -R7 ;  /* 0x000000ffff097224 */ /* 0x000fe200078e0a07 */
[----:B------:R-:W-:Y:S01]  /*23e0*/  MOV R8, RZ ;  /* 0x000000ff00087202 */ /* 0x000fe20000000f00 */
[----:B------:R-:W-:Y:S01]  /*23f0*/  DMUL.RP R12, R28, R12 ;  /* 0x0000000c1c0c7228 */ /* 0x000fe20000008000 */
[----:B------:R-:W-:-:S04]  /*2400*/  IADD3 R7, PT, PT, -R7, -0x43300000, RZ ;  /* 0xbcd0000007077810 */ /* 0x000fc80007ffe1ff */
[----:B------:R-:W-:-:S05]  /*2410*/  DFMA R8, R24, -R8, R28 ;  /* 0x800000081808722b */ /* 0x000fca000000001c */
[----:B------:R-:W-:-:S05]  /*2420*/  LOP3.LUT R23, R13, R23, RZ, 0x3c, !PT ;  /* 0x000000170d177212 */ /* 0x000fca00078e3cff */
[----:B------:R-:W-:-:S04]  /*2430*/  FSETP.NEU.AND P0, PT, |R9|, R7, PT ;  /* 0x000000070900720b */ /* 0x000fc80003f0d200 */
[----:B------:R-:W-:Y:S02]  /*2440*/  FSEL R24, R12, R24, !P0 ;  /* 0x000000180c187208 */ /* 0x000fe40004000000 */
[----:B------:R-:W-:Y:S01]  /*2450*/  FSEL R25, R23, R25, !P0 ;  /* 0x0000001917197208 */ /* 0x000fe20004000000 */
[----:B------:R-:W-:Y:S06]  /*2460*/  BRA `(.L_x_29) ;  /* 0x0000000000547947 */ /* 0x000fec0003800000 */
.L_x_28:
[----:B------:R-:W-:-:S14]  /*2470*/  DSETP.NAN.AND P0, PT, R12, R12, PT ;  /* 0x0000000c0c00722a */ /* 0x000fdc0003f08000 */
[----:B------:R-:W-:Y:S05]  /*2480*/  @P0 BRA `(.L_x_30) ;  /* 0x0000000000440947 */ /* 0x000fea0003800000 */
[----:B------:R-:W-:-:S14]  /*2490*/  DSETP.NAN.AND P0, PT, R8, R8, PT ;  /* 0x000000080800722a */ /* 0x000fdc0003f08000 */
[----:B------:R-:W-:Y:S05]  /*24a0*/  @P0 BRA `(.L_x_31) ;  /* 0x0000000000300947 */ /* 0x000fea0003800000 */
[----:B------:R-:W-:Y:S01]  /*24b0*/  ISETP.NE.AND P0, PT, R27, R32, PT ;  /* 0x000000201b00720c */ /* 0x000fe20003f05270 */
[----:B------:R-:W-:Y:S01]  /*24c0*/  IMAD.MOV.U32 R24, RZ, RZ, 0x0 ;  /* 0x00000000ff187424 */ /* 0x000fe200078e00ff */
[----:B------:R-:W-:-:S11]  /*24d0*/  MOV R25, 0xfff80000 ;  /* 0xfff8000000197802 */ /* 0x000fd60000000f00 */
[----:B------:R-:W-:Y:S05]  /*24e0*/  @!P0 BRA `(.L_x_29) ;  /* 0x0000000000348947 */ /* 0x000fea0003800000 */
[----:B------:R-:W-:Y:S02]  /*24f0*/  ISETP.NE.AND P0, PT, R27, 0x7ff00000, PT ;  /* 0x7ff000001b00780c */ /* 0x000fe40003f05270 */
[----:B------:R-:W-:Y:S02]  /*2500*/  LOP3.LUT R25, R13, 0x80000000, R9, 0x48, !PT ;  /* 0x800000000d197812 */ /* 0x000fe400078e4809 */
[----:B------:R-:W-:-:S13]  /*2510*/  ISETP.EQ.OR P0, PT, R32, RZ, !P0 ;  /* 0x000000ff2000720c */ /* 0x000fda0004702670 */
[----:B------:R-:W-:Y:S01]  /*2520*/  @P0 LOP3.LUT R7, R25, 0x7ff00000, RZ, 0xfc, !PT ;  /* 0x7ff0000019070812 */ /* 0x000fe200078efcff */
[----:B------:R-:W-:Y:S01]  /*2530*/  @!P0 IMAD.MOV.U32 R24, RZ, RZ, RZ ;  /* 0x000000ffff188224 */ /* 0x000fe200078e00ff */
[----:B------:R-:W-:-:S03]  /*2540*/  @P0 MOV R24, RZ ;  /* 0x000000ff00180202 */ /* 0x000fc60000000f00 */
[----:B------:R-:W-:Y:S01]  /*2550*/  @P0 IMAD.MOV.U32 R25, RZ, RZ, R7 ;  /* 0x000000ffff190224 */ /* 0x000fe200078e0007 */
[----:B------:R-:W-:Y:S06]  /*2560*/  BRA `(.L_x_29) ;  /* 0x0000000000147947 */ /* 0x000fec0003800000 */
.L_x_31:
[----:B------:R-:W-:Y:S02]  /*2570*/  LOP3.LUT R25, R9, 0x80000, RZ, 0xfc, !PT ;  /* 0x0008000009197812 */ /* 0x000fe400078efcff */
[----:B------:R-:W-:Y:S01]  /*2580*/  MOV R24, R8 ;  /* 0x0000000800187202 */ /* 0x000fe20000000f00 */
[----:B------:R-:W-:Y:S06]  /*2590*/  BRA `(.L_x_29) ;  /* 0x0000000000087947 */ /* 0x000fec0003800000 */
.L_x_30:
[----:B------:R-:W-:Y:S01]  /*25a0*/  LOP3.LUT R25, R13, 0x80000, RZ, 0xfc, !PT ;  /* 0x000800000d197812 */ /* 0x000fe200078efcff */
[----:B------:R-:W-:-:S07]  /*25b0*/  IMAD.MOV.U32 R24, RZ, RZ, R12 ;  /* 0x000000ffff187224 */ /* 0x000fce00078e000c */
.L_x_29:
[----:B------:R-:W-:Y:S05]  /*25c0*/  BSYNC.RECONVERGENT B2 ;  /* 0x0000000000027941 */ /* 0x000fea0003800200 */
.L_x_27:
[----:B------:R-:W-:-:S04]  /*25d0*/  HFMA2 R7, -RZ, RZ, 0, 0 ;  /* 0x00000000ff077431 */ /* 0x000fc800000001ff */
[----:B------:R-:W-:Y:S05]  /*25e0*/  RET.REL.NODEC R6 `(_Z12radam_kernelPfS_S_S_iiffffi) ;  /* 0xffffffd806847950 */ /* 0x000fea0003c3ffff */
        .weak           $__internal_1_$__cuda_sm20_sqrt_rn_f32_slowpath
        .type           $__internal_1_$__cuda_sm20_sqrt_rn_f32_slowpath,@function
        .size           $__internal_1_$__cuda_sm20_sqrt_rn_f32_slowpath,($__internal_2_$__cuda_sm3x_div_rn_noftz_f32_slowpath - $__internal_1_$__cuda_sm20_sqrt_rn_f32_slowpath)
$__internal_1_$__cuda_sm20_sqrt_rn_f32_slowpath:
[----:B------:R-:W-:-:S13]  /*25f0*/  LOP3.LUT P0, RZ, R6, 0x7fffffff, RZ, 0xc0, !PT ;  /* 0x7fffffff06ff7812 */ /* 0x000fda000780c0ff */
[----:B------:R-:W-:Y:S01]  /*2600*/  @!P0 IMAD.MOV.U32 R7, RZ, RZ, R6 ;  /* 0x000000ffff078224 */ /* 0x000fe200078e0006 */
[----:B------:R-:W-:Y:S06]  /*2610*/  @!P0 BRA `(.L_x_32) ;  /* 0x0000000000408947 */ /* 0x000fec0003800000 */
[----:B------:R-:W-:-:S13]  /*2620*/  FSETP.GEU.FTZ.AND P0, PT, R6, RZ, PT ;  /* 0x000000ff0600720b */ /* 0x000fda0003f1e000 */
[----:B------:R-:W-:Y:S01]  /*2630*/  @!P0 MOV R7, 0x7fffffff ;  /* 0x7fffffff00078802 */ /* 0x000fe20000000f00 */
[----:B------:R-:W-:Y:S06]  /*2640*/  @!P0 BRA `(.L_x_32) ;  /* 0x0000000000348947 */ /* 0x000fec0003800000 */
[----:B------:R-:W-:-:S13]  /*2650*/  FSETP.GTU.FTZ.AND P0, PT, |R6|, +INF , PT ;  /* 0x7f8000000600780b */ /* 0x000fda0003f1c200 */
[----:B------:R-:W-:Y:S01]  /*2660*/  @P0 FADD.FTZ R7, R6, 1 ;  /* 0x3f80000006070421 */ /* 0x000fe20000010000 */
[----:B------:R-:W-:Y:S06]  /*2670*/  @P0 BRA `(.L_x_32) ;  /* 0x0000000000280947 */ /* 0x000fec0003800000 */
[----:B------:R-:W-:-:S13]  /*2680*/  FSETP.NEU.FTZ.AND P0, PT, |R6|, +INF , PT ;  /* 0x7f8000000600780b */ /* 0x000fda0003f1d200 */
[----:B------:R-:W-:-:S04]  /*2690*/  @P0 FFMA R8, R6, 1.84467440737095516160e+19, RZ ;  /* 0x5f80000006080823 */ /* 0x000fc800000000ff */
[----:B------:R-:W0:Y:S02]  /*26a0*/  @P0 MUFU.RSQ R7, R8 ;  /* 0x0000000800070308 */ /* 0x000e240000001400 */
[----:B0-----:R-:W-:Y:S01]  /*26b0*/  @P0 FMUL.FTZ R9, R8, R7 ;  /* 0x0000000708090220 */ /* 0x001fe20000410000 */
[----:B------:R-:W-:Y:S01]  /*26c0*/  @P0 FMUL.FTZ R11, R7, 0.5 ;  /* 0x3f000000070b0820 */ /* 0x000fe20000410000 */
[----:B------:R-:W-:Y:S02]  /*26d0*/  @!P0 IMAD.MOV.U32 R7, RZ, RZ, R6 ;  /* 0x000000ffff078224 */ /* 0x000fe400078e0006 */
[----:B------:R-:W-:-:S04]  /*26e0*/  @P0 FADD.FTZ R10, -R9, -RZ ;  /* 0x800000ff090a0221 */ /* 0x000fc80000010100 */
[----:B------:R-:W-:-:S04]  /*26f0*/  @P0 FFMA R10, R9, R10, R8 ;  /* 0x0000000a090a0223 */ /* 0x000fc80000000008 */
[----:B------:R-:W-:-:S04]  /*2700*/  @P0 FFMA R10, R10, R11, R9 ;  /* 0x0000000b0a0a0223 */ /* 0x000fc80000000009 */
[----:B------:R-:W-:-:S07]  /*2710*/  @P0 FMUL.FTZ R7, R10, 2.3283064365386962891e-10 ;  /* 0x2f8000000a070820 */ /* 0x000fce0000410000 */
.L_x_32:
[----:B------:R-:W-:Y:S01]  /*2720*/  MOV R9, R7 ;  /* 0x0000000700097202 */ /* 0x000fe20000000f00 */
[----:B------:R-:W-:Y:S02]  /*2730*/  HFMA2 R7, -RZ, RZ, 0, 0 ;  /* 0x00000000ff077431 */ /* 0x000fe400000001ff */
[----:B------:R-:W-:-:S04]  /*2740*/  IMAD.MOV.U32 R6, RZ, RZ, R12 ;  /* 0x000000ffff067224 */ /* 0x000fc800078e000c */
[----:B------:R-:W-:Y:S05]  /*2750*/  RET.REL.NODEC R6 `(_Z12radam_kernelPfS_S_S_iiffffi) ;  /* 0xffffffd806287950 */ /* 0x000fea0003c3ffff */
        .weak           $__internal_2_$__cuda_sm3x_div_rn_noftz_f32_slowpath
        .type           $__internal_2_$__cuda_sm3x_div_rn_noftz_f32_slowpath,@function
        .size           $__internal_2_$__cuda_sm3x_div_rn_noftz_f32_slowpath,(.L_x_47 - $__internal_2_$__cuda_sm3x_div_rn_noftz_f32_slowpath)
$__internal_2_$__cuda_sm3x_div_rn_noftz_f32_slowpath:
[----:B------:R-:W-:Y:S01]  /*2760*/  SHF.R.U32.HI R4, RZ, 0x17, R7 ;  /* 0x00000017ff047819 */ /* 0x000fe20000011607 */
[----:B------:R-:W-:Y:S01]  /*2770*/  BSSY.RECONVERGENT B2, `(.L_x_33) ;  /* 0x0000064000027945 */ /* 0x000fe20003800200 */
[--C-:B------:R-:W-:Y:S02]  /*2780*/  SHF.R.U32.HI R3, RZ, 0x17, R0.reuse ;  /* 0x00000017ff037819 */ /* 0x100fe40000011600 */
[----:B------:R-:W-:Y:S01]  /*2790*/  LOP3.LUT R12, R4, 0xff, RZ, 0xc0, !PT ;  /* 0x000000ff040c7812 */ /* 0x000fe200078ec0ff */
[----:B------:R-:W-:Y:S01]  /*27a0*/  IMAD.MOV.U32 R4, RZ, RZ, R0 ;  /* 0x000000ffff047224 */ /* 0x000fe200078e0000 */
[----:B------:R-:W-:-:S03]  /*27b0*/  LOP3.LUT R10, R3, 0xff, RZ, 0xc0, !PT ;  /* 0x000000ff030a7812 */ /* 0x000fc600078ec0ff */
[----:B------:R-:W-:Y:S01]  /*27c0*/  VIADD R9, R12, 0xffffffff ;  /* 0xffffffff0c097836 */ /* 0x000fe20000000000 */
[----:B------:R-:W-:-:S04]  /*27d0*/  IADD3 R8, PT, PT, R10, -0x1, RZ ;  /* 0xffffffff0a087810 */ /* 0x000fc80007ffe0ff */
[----:B------:R-:W-:-:S04]  /*27e0*/  ISETP.GT.U32.AND P0, PT, R9, 0xfd, PT ;  /* 0x000000fd0900780c */ /* 0x000fc80003f04070 */
[----:B------:R-:W-:-:S13]  /*27f0*/  ISETP.GT.U32.OR P0, PT, R8, 0xfd, P0 ;  /* 0x000000fd0800780c */ /* 0x000fda0000704470 */
[----:B------:R-:W-:Y:S01]  /*2800*/  @!P0 MOV R6, RZ ;  /* 0x000000ff00068202 */ /* 0x000fe20000000f00 */
[----:B------:R-:W-:Y:S06]  /*2810*/  @!P0 BRA `(.L_x_34) ;  /* 0x0000000000608947 */ /* 0x000fec0003800000 */
[----:B------:R-:W-:Y:S01]  /*2820*/  FSETP.GTU.FTZ.AND P0, PT, |R0|, +INF , PT ;  /* 0x7f8000000000780b */ /* 0x000fe20003f1c200 */
[----:B------:R-:W-:Y:S01]  /*2830*/  IMAD.MOV.U32 R3, RZ, RZ, R7 ;  /* 0x000000ffff037224 */ /* 0x000fe200078e0007 */
[----:B------:R-:W-:-:S04]  /*2840*/  FSETP.GTU.FTZ.AND P1, PT, |R7|, +INF , PT ;  /* 0x7f8000000700780b */ /* 0x000fc80003f3c200 */
[----:B------:R-:W-:-:S13]  /*2850*/  PLOP3.LUT P0, PT, P0, P1, PT, 0xf8, 0x8f ;  /* 0x00000000008f781c */ /* 0x000fda0000703f70 */
[----:B------:R-:W-:Y:S05]  /*2860*/  @P0 BRA `(.L_x_35) ;  /* 0x00000004004c0947 */ /* 0x000fea0003800000 */
[----:B------:R-:W-:-:S13]  /*2870*/  LOP3.LUT P0, RZ, R7, 0x7fffffff, R4, 0xc8, !PT ;  /* 0x7fffffff07ff7812 */ /* 0x000fda000780c804 */
[----:B------:R-:W-:Y:S05]  /*2880*/  @!P0 BRA `(.L_x_36) ;  /* 0x00000004003c8947 */ /* 0x000fea0003800000 */
[C---:B------:R-:W-:Y:S02]  /*2890*/  FSETP.NEU.FTZ.AND P1, PT, |R0|.reuse, +INF , PT ;  /* 0x7f8000000000780b */ /* 0x040fe40003f3d200 */
[----:B------:R-:W-:Y:S02]  /*28a0*/  FSETP.NEU.FTZ.AND P2, PT, |R3|, +INF , PT ;  /* 0x7f8000000300780b */ /* 0x000fe40003f5d200 */
[----:B------:R-:W-:-:S11]  /*28b0*/  FSETP.NEU.FTZ.AND P0, PT, |R0|, +INF , PT ;  /* 0x7f8000000000780b */ /* 0x000fd60003f1d200 */
[----:B------:R-:W-:Y:S05]  /*28c0*/  @!P2 BRA !P1, `(.L_x_36) ;  /* 0x00000004002ca947 */ /* 0x000fea0004800000 */
[----:B------:R-:W-:-:S04]  /*28d0*/  LOP3.LUT P1, RZ, R4, 0x7fffffff, RZ, 0xc0, !PT ;  /* 0x7fffffff04ff7812 */ /* 0x000fc8000782c0ff */
[----:B------:R-:W-:-:S13]  /*28e0*/  PLOP3.LUT P1, PT, P2, P1, PT, 0x2f, 0xf2 ;  /* 0x0000000000f2781c */ /* 0x000fda0001722577 */
[----:B------:R-:W-:Y:S05]  /*28f0*/  @P1 BRA `(.L_x_37) ;  /* 0x0000000400181947 */ /* 0x000fea0003800000 */
[----:B------:R-:W-:-:S04]  /*2900*/  LOP3.LUT P1, RZ, R7, 0x7fffffff, RZ, 0xc0, !PT ;  /* 0x7fffffff07ff7812 */ /* 0x000fc8000782c0ff */
[----:B------:R-:W-:-:S13]  /*2910*/  PLOP3.LUT P0, PT, P0, P1, PT, 0x2f, 0xf2 ;  /* 0x0000000000f2781c */ /* 0x000fda0000702577 */
[----:B------:R-:W-:Y:S05]  /*2920*/  @P0 BRA `(.L_x_38) ;  /* 0x0000000400000947 */ /* 0x000fea0003800000 */
[----:B------:R-:W-:Y:S02]  /*2930*/  ISETP.GE.AND P0, PT, R8, RZ, PT ;  /* 0x000000ff0800720c */ /* 0x000fe40003f06270 */
[----:B------:R-:W-:-:S11]  /*2940*/  ISETP.GE.AND P1, PT, R9, RZ, PT ;  /* 0x000000ff0900720c */ /* 0x000fd60003f26270 */
[----:B------:R-:W-:Y:S01]  /*2950*/  @P0 MOV R6, RZ ;  /* 0x000000ff00060202 */ /* 0x000fe20000000f00 */
[----:B------:R-:W-:Y:S02]  /*2960*/  @!P0 IMAD.MOV.U32 R6, RZ, RZ, -0x40 ;  /* 0xffffffc0ff068424 */ /* 0x000fe400078e00ff */
[----:B------:R-:W-:Y:S01]  /*2970*/  @!P0 FFMA R4, R0, 1.84467440737095516160e+19, RZ ;  /* 0x5f80000000048823 */ /* 0x000fe200000000ff */
[----:B------:R-:W-:Y:S02]  /*2980*/  @!P1 FFMA R7, R3, 1.84467440737095516160e+19, RZ ;  /* 0x5f80000003079823 */ /* 0x000fe400000000ff */
[----:B------:R-:W-:-:S07]  /*2990*/  @!P1 IADD3 R6, PT, PT, R6, 0x40, RZ ;  /* 0x0000004006069810 */ /* 0x000fce0007ffe0ff */
.L_x_34:
[----:B------:R-:W-:Y:S01]  /*29a0*/  LEA R0, R12, 0xc0800000, 0x17 ;  /* 0xc08000000c007811 */ /* 0x000fe200078eb8ff */
[----:B------:R-:W-:Y:S01]  /*29b0*/  BSSY.RECONVERGENT B3, `(.L_x_39) ;  /* 0x0000036000037945 */ /* 0x000fe20003800200 */
[----:B------:R-:W-:-:S03]  /*29c0*/  IADD3 R3, PT, PT, R10, -0x7f, RZ ;  /* 0xffffff810a037810 */ /* 0x000fc60007ffe0ff */
[----:B------:R-:W-:Y:S02]  /*29d0*/  IMAD.IADD R7, R7, 0x1, -R0 ;  /* 0x0000000107077824 */ /* 0x000fe400078e0a00 */
[C---:B------:R-:W-:Y:S01]  /*29e0*/  IMAD R0, R3.reuse, -0x800000, R4 ;  /* 0xff80000003007824 */ /* 0x040fe200078e0204 */
[----:B------:R-:W-:Y:S01]  /*29f0*/  IADD3 R3, PT, PT, R3, 0x7f, -R12 ;  /* 0x0000007f03037810 */ /* 0x000fe20007ffe80c */
[----:B------:R-:W0:Y:S01]  /*2a00*/  MUFU.RCP R8, R7 ;  /* 0x0000000700087308 */ /* 0x000e220000001000 */
[----:B------:R-:W-:-:S03]  /*2a10*/  FADD.FTZ R9, -R7, -RZ ;  /* 0x800000ff07097221 */ /* 0x000fc60000010100 */
[----:B------:R-:W-:Y:S02]  /*2a20*/  IMAD.IADD R3, R3, 0x1, R6 ;  /* 0x0000000103037824 */ /* 0x000fe400078e0206 */
[----:B0-----:R-:W-:-:S04]  /*2a30*/  FFMA R11, R8, R9, 1 ;  /* 0x3f800000080b7423 */ /* 0x001fc80000000009 */
[----:B------:R-:W-:-:S04]  /*2a40*/  FFMA R13, R8, R11, R8 ;  /* 0x0000000b080d7223 */ /* 0x000fc80000000008 */
[----:B------:R-:W-:-:S04]  /*2a50*/  FFMA R4, R0, R13, RZ ;  /* 0x0000000d00047223 */ /* 0x000fc800000000ff */
[----:B------:R-:W-:-:S04]  /*2a60*/  FFMA R11, R9, R4, R0 ;  /* 0x00000004090b7223 */ /* 0x000fc80000000000 */
[----:B------:R-:W-:-:S04]  /*2a70*/  FFMA R8, R13, R11, R4 ;  /* 0x0000000b0d087223 */ /* 0x000fc80000000004 */
[----:B------:R-:W-:-:S04]  /*2a80*/  FFMA R9, R9, R8, R0 ;  /* 0x0000000809097223 */ /* 0x000fc80000000000 */
[----:B------:R-:W-:-:S05]  /*2a90*/  FFMA R4, R13, R9, R8 ;  /* 0x000000090d047223 */ /* 0x000fca0000000008 */
[----:B------:R-:W-:-:S04]  /*2aa0*/  SHF.R.U32.HI R0, RZ, 0x17, R4 ;  /* 0x00000017ff007819 */ /* 0x000fc80000011604 */
[----:B------:R-:W-:-:S04]  /*2ab0*/  LOP3.LUT R0, R0, 0xff, RZ, 0xc0, !PT ;  /* 0x000000ff00007812 */ /* 0x000fc800078ec0ff */
[----:B------:R-:W-:-:S05]  /*2ac0*/  IADD3 R10, PT, PT, R0, R3, RZ ;  /* 0x00000003000a7210 */ /* 0x000fca0007ffe0ff */
[----:B------:R-:W-:-:S05]  /*2ad0*/  VIADD R0, R10, 0xffffffff ;  /* 0xffffffff0a007836 */ /* 0x000fca0000000000 */
[----:B------:R-:W-:-:S13]  /*2ae0*/  ISETP.GE.U32.AND P0, PT, R0, 0xfe, PT ;  /* 0x000000fe0000780c */ /* 0x000fda0003f06070 */
[----:B------:R-:W-:Y:S05]  /*2af0*/  @!P0 BRA `(.L_x_40) ;  /* 0x0000000000808947 */ /* 0x000fea0003800000 */
[----:B------:R-:W-:-:S13]  /*2b00*/  ISETP.GT.AND P0, PT, R10, 0xfe, PT ;  /* 0x000000fe0a00780c */ /* 0x000fda0003f04270 */
[----:B------:R-:W-:Y:S05]  /*2b10*/  @P0 BRA `(.L_x_41) ;  /* 0x00000000006c0947 */ /* 0x000fea0003800000 */
[----:B------:R-:W-:-:S13]  /*2b20*/  ISETP.GE.AND P0, PT, R10, 0x1, PT ;  /* 0x000000010a00780c */ /* 0x000fda0003f06270 */
[----:B------:R-:W-:Y:S05]  /*2b30*/  @P0 BRA `(.L_x_42) ;  /* 0x0000000000740947 */ /* 0x000fea0003800000 */
[----:B------:R-:W-:Y:S02]  /*2b40*/  ISETP.GE.AND P0, PT, R10, -0x18, PT ;  /* 0xffffffe80a00780c */ /* 0x000fe40003f06270 */
[----:B------:R-:W-:-:S11]  /*2b50*/  LOP3.LUT R4, R4, 0x80000000, RZ, 0xc0, !PT ;  /* 0x8000000004047812 */ /* 0x000fd600078ec0ff */
[----:B------:R-:W-:Y:S05]  /*2b60*/  @!P0 BRA `(.L_x_42) ;  /* 0x0000000000688947 */ /* 0x000fea0003800000 */
[CCC-:B------:R-:W-:Y:S01]  /*2b70*/  FFMA.RZ R0, R13.reuse, R9.reuse, R8.reuse ;  /* 0x000000090d007223 */ /* 0x1c0fe2000000c008 */
[C---:B------:R-:W-:Y:S01]  /*2b80*/  IADD3 R7, PT, PT, R10.reuse, 0x20, RZ ;  /* 0x000000200a077810 */ /* 0x040fe20007ffe0ff */
[CCC-:B------:R-:W-:Y:S01]  /*2b90*/  FFMA.RM R3, R13.reuse, R9.reuse, R8.reuse ;  /* 0x000000090d037223 */ /* 0x1c0fe20000004008 */
[----:B------:R-:W-:Y:S02]  /*2ba0*/  ISETP.NE.AND P2, PT, R10, RZ, PT ;  /* 0x000000ff0a00720c */ /* 0x000fe40003f45270 */
[----:B------:R-:W-:Y:S01]  /*2bb0*/  LOP3.LUT R6, R0, 0x7fffff, RZ, 0xc0, !PT ;  /* 0x007fffff00067812 */ /* 0x000fe200078ec0ff */
[----:B------:R-:W-:Y:S01]  /*2bc0*/  FFMA.RP R0, R13, R9, R8 ;  /* 0x000000090d007223 */ /* 0x000fe20000008008 */
[----:B------:R-:W-:Y:S01]  /*2bd0*/  IMAD.MOV R8, RZ, RZ, -R10 ;  /* 0x000000ffff087224 */ /* 0x000fe200078e0a0a */
[----:B------:R-:W-:Y:S02]  /*2be0*/  ISETP.NE.AND P1, PT, R10, RZ, PT ;  /* 0x000000ff0a00720c */ /* 0x000fe40003f25270 */
[----:B------:R-:W-:-:S02]  /*2bf0*/  LOP3.LUT R6, R6, 0x800000, RZ, 0xfc, !PT ;  /* 0x0080000006067812 */ /* 0x000fc400078efcff */
[----:B------:R-:W-:Y:S02]  /*2c00*/  FSETP.NEU.FTZ.AND P0, PT, R0, R3, PT ;  /* 0x000000030000720b */ /* 0x000fe40003f1d000 */
[----:B------:R-:W-:Y:S02]  /*2c10*/  SHF.L.U32 R7, R6, R7, RZ ;  /* 0x0000000706077219 */ /* 0x000fe400000006ff */
[----:B------:R-:W-:Y:S02]  /*2c20*/  SEL R3, R8, RZ, P2 ;  /* 0x000000ff08037207 */ /* 0x000fe40001000000 */
[----:B------:R-:W-:Y:S02]  /*2c30*/  ISETP.NE.AND P1, PT, R7, RZ, P1 ;  /* 0x000000ff0700720c */ /* 0x000fe40000f25270 */
[----:B------:R-:W-:Y:S02]  /*2c40*/  SHF.R.U32.HI R3, RZ, R3, R6 ;  /* 0x00000003ff037219 */ /* 0x000fe40000011606 */
[----:B------:R-:W-:-:S02]  /*2c50*/  PLOP3.LUT P0, PT, P0, P1, PT, 0xf8, 0x8f ;  /* 0x00000000008f781c */ /* 0x000fc40000703f70 */
[----:B------:R-:W-:Y:S02]  /*2c60*/  SHF.R.U32.HI R7, RZ, 0x1, R3 ;  /* 0x00000001ff077819 */ /* 0x000fe40000011603 */
[----:B------:R-:W-:-:S04]  /*2c70*/  SEL R0, RZ, 0x1, !P0 ;  /* 0x00000001ff007807 */ /* 0x000fc80004000000 */
[----:B------:R-:W-:-:S04]  /*2c80*/  LOP3.LUT R0, R0, 0x1, R7, 0xf8, !PT ;  /* 0x0000000100007812 */ /* 0x000fc800078ef807 */
[----:B------:R-:W-:-:S04]  /*2c90*/  LOP3.LUT R0, R0, R3, RZ, 0xc0, !PT ;  /* 0x0000000300007212 */ /* 0x000fc800078ec0ff */
[----:B------:R-:W-:-:S04]  /*2ca0*/  IADD3 R7, PT, PT, R7, R0, RZ ;  /* 0x0000000007077210 */ /* 0x000fc80007ffe0ff */
[----:B------:R-:W-:Y:S01]  /*2cb0*/  LOP3.LUT R4, R7, R4, RZ, 0xfc, !PT ;  /* 0x0000000407047212 */ /* 0x000fe200078efcff */
[----:B------:R-:W-:Y:S06]  /*2cc0*/  BRA `(.L_x_42) ;  /* 0x0000000000107947 */ /* 0x000fec0003800000 */
.L_x_41:
[----:B------:R-:W-:-:S04]  /*2cd0*/  LOP3.LUT R4, R4, 0x80000000, RZ, 0xc0, !PT ;  /* 0x8000000004047812 */ /* 0x000fc800078ec0ff */
[----:B------:R-:W-:Y:S01]  /*2ce0*/  LOP3.LUT R4, R4, 0x7f800000, RZ, 0xfc, !PT ;  /* 0x7f80000004047812 */ /* 0x000fe200078efcff */
[----:B------:R-:W-:Y:S06]  /*2cf0*/  BRA `(.L_x_42) ;  /* 0x0000000000047947 */ /* 0x000fec0003800000 */
.L_x_40:
[----:B------:R-:W-:-:S07]  /*2d00*/  IMAD R4, R3, 0x800000, R4 ;  /* 0x0080000003047824 */ /* 0x000fce00078e0204 */
.L_x_42:
[----:B------:R-:W-:Y:S05]  /*2d10*/  BSYNC.RECONVERGENT B3 ;  /* 0x0000000000037941 */ /* 0x000fea0003800200 */
.L_x_39:
[----:B------:R-:W-:Y:S05]  /*2d20*/  BRA `(.L_x_43) ;  /* 0x0000000000207947 */ /* 0x000fea0003800000 */
.L_x_38:
[----:B------:R-:W-:-:S04]  /*2d30*/  LOP3.LUT R4, R7, 0x80000000, R4, 0x48, !PT ;  /* 0x8000000007047812 */ /* 0x000fc800078e4804 */
[----:B------:R-:W-:Y:S01]  /*2d40*/  LOP3.LUT R4, R4, 0x7f800000, RZ, 0xfc, !PT ;  /* 0x7f80000004047812 */ /* 0x000fe200078efcff */
[----:B------:R-:W-:Y:S06]  /*2d50*/  BRA `(.L_x_43) ;  /* 0x0000000000147947 */ /* 0x000fec0003800000 */
.L_x_37:
[----:B------:R-:W-:Y:S01]  /*2d60*/  LOP3.LUT R4, R7, 0x80000000, R4, 0x48, !PT ;  /* 0x8000000007047812 */ /* 0x000fe200078e4804 */
[----:B------:R-:W-:Y:S06]  /*2d70*/  BRA `(.L_x_43) ;  /* 0x00000000000c7947 */ /* 0x000fec0003800000 */
.L_x_36:
[----:B------:R-:W0:Y:S01]  /*2d80*/  MUFU.RSQ R4, -QNAN ;  /* 0xffc0000000047908 */ /* 0x000e220000001400 */
[----:B------:R-:W-:Y:S05]  /*2d90*/  BRA `(.L_x_43) ;  /* 0x0000000000047947 */ /* 0x000fea0003800000 */
.L_x_35:
[----:B------:R-:W-:-:S07]  /*2da0*/  FADD.FTZ R4, R0, R3 ;  /* 0x0000000300047221 */ /* 0x000fce0000010000 */
.L_x_43:
[----:B------:R-:W-:Y:S05]  /*2db0*/  BSYNC.RECONVERGENT B2 ;  /* 0x0000000000027941 */ /* 0x000fea0003800200 */
.L_x_33:
[----:B------:R-:W-:-:S04]  /*2dc0*/  HFMA2 R3, -RZ, RZ, 0, 0 ;  /* 0x00000000ff037431 */ /* 0x000fc800000001ff */
[----:B0-----:R-:W-:Y:S05]  /*2dd0*/  RET.REL.NODEC R2 `(_Z12radam_kernelPfS_S_S_iiffffi) ;  /* 0xffffffd002887950 */ /* 0x001fea0003c3ffff */
.L_x_44:
[----:B------:R-:W-:-:S00]  /*2de0*/  BRA `(.L_x_44) ;  /* 0xfffffffc00fc7947 */ /* 0x000fc0000383ffff */
[----:B------:R-:W-:-:S00]  /*2df0*/  NOP ;  /* 0x0000000000007918 */ /* 0x000fc00000000000 */
        /* <DEDUP_REMOVED lines=8> */
.L_x_47:


//--------------------- .nv.shared.reserved.0     --------------------------
	.section	.nv.shared.reserved.0,"aw",@nobits
	.weak		__nv_reservedSMEM_offset_0_alias
	.size		__nv_reservedSMEM_offset_0_alias, 0, 64
	.other		__nv_reservedSMEM_offset_0_alias,@"STO_CUDA_RESERVED_SHARED STV_DEFAULT"
__nv_reservedSMEM_offset_0_alias:
	.zero		0
	.zero		64


//--------------------- .nv.constant0._Z12radam_kernelPfS_S_S_iiffffi --------------------------
	.section	.nv.constant0._Z12radam_kernelPfS_S_S_iiffffi,"a",@progbits
	.sectionflags	@""
	.align	4
.nv.constant0._Z12radam_kernelPfS_S_S_iiffffi:
	.zero		956


//--------------------- SYMBOLS --------------------------

	.type		.nv.reservedSmem.offset0,@object
	.size		.nv.reservedSmem.offset0,0x4
